//
// Generated by NVIDIA NVVM Compiler
//
// Compiler Build ID: CL-36424714
// Cuda compilation tools, release 13.0, V13.0.88
// Based on NVVM 20.0.0
//

.version 9.0
.target sm_100
.address_size 64

	// .globl	_Z10colorGraphPiS_S_i

.visible .entry _Z10colorGraphPiS_S_i(
	.param .u64 .ptr .align 1 _Z10colorGraphPiS_S_i_param_0,
	.param .u64 .ptr .align 1 _Z10colorGraphPiS_S_i_param_1,
	.param .u64 .ptr .align 1 _Z10colorGraphPiS_S_i_param_2,
	.param .u32 _Z10colorGraphPiS_S_i_param_3
)
{
	.local .align 16 .b8 	__local_depot0[128];
	.reg .b64 	%SP;
	.reg .b64 	%SPL;
	.reg .pred 	%p<140>;
	.reg .b16 	%rs<134>;
	.reg .b32 	%r<168>;
	.reg .b64 	%rd<38>;

	mov.u64 	%SPL, __local_depot0;
	ld.param.u64 	%rd6, [_Z10colorGraphPiS_S_i_param_0];
	ld.param.u64 	%rd7, [_Z10colorGraphPiS_S_i_param_1];
	ld.param.u64 	%rd8, [_Z10colorGraphPiS_S_i_param_2];
	ld.param.u32 	%r22, [_Z10colorGraphPiS_S_i_param_3];
	cvta.to.global.u64 	%rd1, %rd7;
	cvta.to.global.u64 	%rd2, %rd8;
	add.u64 	%rd3, %SPL, 0;
	mov.u32 	%r23, %ctaid.x;
	mov.u32 	%r24, %ntid.x;
	mov.u32 	%r25, %tid.x;
	mad.lo.s32 	%r1, %r23, %r24, %r25;
	setp.ge.s32 	%p1, %r1, %r22;
	@%p1 bra 	$L__BB0_147;
	cvta.to.global.u64 	%rd10, %rd6;
	mov.b32 	%r26, 16843009;
	st.local.v4.b32 	[%rd3], {%r26, %r26, %r26, %r26};
	st.local.v4.b32 	[%rd3+16], {%r26, %r26, %r26, %r26};
	st.local.v4.b32 	[%rd3+32], {%r26, %r26, %r26, %r26};
	st.local.v4.b32 	[%rd3+48], {%r26, %r26, %r26, %r26};
	st.local.v4.b32 	[%rd3+64], {%r26, %r26, %r26, %r26};
	st.local.v4.b32 	[%rd3+80], {%r26, %r26, %r26, %r26};
	st.local.v4.b32 	[%rd3+96], {%r26, %r26, %r26, %r26};
	st.local.v4.b32 	[%rd3+112], {%r26, %r26, %r26, %r26};
	mul.wide.s32 	%rd11, %r1, 4;
	add.s64 	%rd12, %rd10, %rd11;
	ld.global.u32 	%r2, [%rd12];
	ld.global.u32 	%r3, [%rd12+4];
	setp.ge.s32 	%p2, %r2, %r3;
	@%p2 bra 	$L__BB0_18;
	sub.s32 	%r27, %r3, %r2;
	and.b32  	%r4, %r27, 3;
	setp.eq.s32 	%p3, %r4, 0;
	mov.u32 	%r164, %r2;
	@%p3 bra 	$L__BB0_7;
	neg.s32 	%r162, %r4;
	mov.u32 	%r164, %r2;
$L__BB0_4:
	.pragma "nounroll";
	mul.wide.s32 	%rd13, %r164, 4;
	add.s64 	%rd14, %rd1, %rd13;
	ld.global.u32 	%r28, [%rd14];
	mul.wide.s32 	%rd15, %r28, 4;
	add.s64 	%rd16, %rd2, %rd15;
	ld.global.u32 	%r8, [%rd16];
	setp.eq.s32 	%p4, %r8, -1;
	@%p4 bra 	$L__BB0_6;
	cvt.s64.s32 	%rd17, %r8;
	add.s64 	%rd18, %rd3, %rd17;
	mov.b16 	%rs1, 0;
	st.local.u8 	[%rd18], %rs1;
$L__BB0_6:
	add.s32 	%r164, %r164, 1;
	add.s32 	%r162, %r162, 1;
	setp.ne.s32 	%p5, %r162, 0;
	@%p5 bra 	$L__BB0_4;
$L__BB0_7:
	sub.s32 	%r29, %r2, %r3;
	setp.gt.u32 	%p6, %r29, -4;
	@%p6 bra 	$L__BB0_18;
	sub.s32 	%r165, %r164, %r3;
	add.s64 	%rd4, %rd1, 8;
$L__BB0_9:
	mul.wide.s32 	%rd19, %r164, 4;
	add.s64 	%rd5, %rd4, %rd19;
	ld.global.u32 	%r30, [%rd5+-8];
	mul.wide.s32 	%rd20, %r30, 4;
	add.s64 	%rd21, %rd2, %rd20;
	ld.global.u32 	%r15, [%rd21];
	setp.eq.s32 	%p7, %r15, -1;
	@%p7 bra 	$L__BB0_11;
	cvt.s64.s32 	%rd22, %r15;
	add.s64 	%rd23, %rd3, %rd22;
	mov.b16 	%rs2, 0;
	st.local.u8 	[%rd23], %rs2;
$L__BB0_11:
	ld.global.u32 	%r31, [%rd5+-4];
	mul.wide.s32 	%rd24, %r31, 4;
	add.s64 	%rd25, %rd2, %rd24;
	ld.global.u32 	%r16, [%rd25];
	setp.eq.s32 	%p8, %r16, -1;
	@%p8 bra 	$L__BB0_13;
	cvt.s64.s32 	%rd26, %r16;
	add.s64 	%rd27, %rd3, %rd26;
	mov.b16 	%rs3, 0;
	st.local.u8 	[%rd27], %rs3;
$L__BB0_13:
	ld.global.u32 	%r32, [%rd5];
	mul.wide.s32 	%rd28, %r32, 4;
	add.s64 	%rd29, %rd2, %rd28;
	ld.global.u32 	%r17, [%rd29];
	setp.eq.s32 	%p9, %r17, -1;
	@%p9 bra 	$L__BB0_15;
	cvt.s64.s32 	%rd30, %r17;
	add.s64 	%rd31, %rd3, %rd30;
	mov.b16 	%rs4, 0;
	st.local.u8 	[%rd31], %rs4;
$L__BB0_15:
	ld.global.u32 	%r33, [%rd5+4];
	mul.wide.s32 	%rd32, %r33, 4;
	add.s64 	%rd33, %rd2, %rd32;
	ld.global.u32 	%r18, [%rd33];
	setp.eq.s32 	%p10, %r18, -1;
	@%p10 bra 	$L__BB0_17;
	cvt.s64.s32 	%rd34, %r18;
	add.s64 	%rd35, %rd3, %rd34;
	mov.b16 	%rs5, 0;
	st.local.u8 	[%rd35], %rs5;
$L__BB0_17:
	add.s32 	%r164, %r164, 4;
	add.s32 	%r165, %r165, 4;
	setp.ne.s32 	%p11, %r165, 0;
	@%p11 bra 	$L__BB0_9;
$L__BB0_18:
	ld.local.u8 	%rs6, [%rd3];
	setp.eq.s16 	%p12, %rs6, 0;
	mov.b32 	%r167, 0;
	@%p12 bra 	$L__BB0_20;
$L__BB0_19:
	add.s64 	%rd37, %rd2, %rd11;
	st.global.u32 	[%rd37], %r167;
	bra.uni 	$L__BB0_147;
$L__BB0_20:
	ld.local.u8 	%rs7, [%rd3+1];
	setp.ne.s16 	%p13, %rs7, 0;
	mov.b32 	%r167, 1;
	@%p13 bra 	$L__BB0_19;
	ld.local.u8 	%rs8, [%rd3+2];
	setp.ne.s16 	%p14, %rs8, 0;
	mov.b32 	%r167, 2;
	@%p14 bra 	$L__BB0_19;
	ld.local.u8 	%rs9, [%rd3+3];
	setp.ne.s16 	%p15, %rs9, 0;
	mov.b32 	%r167, 3;
	@%p15 bra 	$L__BB0_19;
	ld.local.u8 	%rs10, [%rd3+4];
	setp.ne.s16 	%p16, %rs10, 0;
	mov.b32 	%r167, 4;
	@%p16 bra 	$L__BB0_19;
	ld.local.u8 	%rs11, [%rd3+5];
	setp.ne.s16 	%p17, %rs11, 0;
	mov.b32 	%r167, 5;
	@%p17 bra 	$L__BB0_19;
	ld.local.u8 	%rs12, [%rd3+6];
	setp.ne.s16 	%p18, %rs12, 0;
	mov.b32 	%r167, 6;
	@%p18 bra 	$L__BB0_19;
	ld.local.u8 	%rs13, [%rd3+7];
	setp.ne.s16 	%p19, %rs13, 0;
	mov.b32 	%r167, 7;
	@%p19 bra 	$L__BB0_19;
	ld.local.u8 	%rs14, [%rd3+8];
	setp.ne.s16 	%p20, %rs14, 0;
	mov.b32 	%r167, 8;
	@%p20 bra 	$L__BB0_19;
	ld.local.u8 	%rs15, [%rd3+9];
	setp.ne.s16 	%p21, %rs15, 0;
	mov.b32 	%r167, 9;
	@%p21 bra 	$L__BB0_19;
	ld.local.u8 	%rs16, [%rd3+10];
	setp.ne.s16 	%p22, %rs16, 0;
	mov.b32 	%r167, 10;
	@%p22 bra 	$L__BB0_19;
	ld.local.u8 	%rs17, [%rd3+11];
	setp.ne.s16 	%p23, %rs17, 0;
	mov.b32 	%r167, 11;
	@%p23 bra 	$L__BB0_19;
	ld.local.u8 	%rs18, [%rd3+12];
	setp.ne.s16 	%p24, %rs18, 0;
	mov.b32 	%r167, 12;
	@%p24 bra 	$L__BB0_19;
	ld.local.u8 	%rs19, [%rd3+13];
	setp.ne.s16 	%p25, %rs19, 0;
	mov.b32 	%r167, 13;
	@%p25 bra 	$L__BB0_19;
	ld.local.u8 	%rs20, [%rd3+14];
	setp.ne.s16 	%p26, %rs20, 0;
	mov.b32 	%r167, 14;
	@%p26 bra 	$L__BB0_19;
	ld.local.u8 	%rs21, [%rd3+15];
	setp.ne.s16 	%p27, %rs21, 0;
	mov.b32 	%r167, 15;
	@%p27 bra 	$L__BB0_19;
	ld.local.u8 	%rs22, [%rd3+16];
	setp.ne.s16 	%p28, %rs22, 0;
	mov.b32 	%r167, 16;
	@%p28 bra 	$L__BB0_19;
	ld.local.u8 	%rs23, [%rd3+17];
	setp.ne.s16 	%p29, %rs23, 0;
	mov.b32 	%r167, 17;
	@%p29 bra 	$L__BB0_19;
	ld.local.u8 	%rs24, [%rd3+18];
	setp.ne.s16 	%p30, %rs24, 0;
	mov.b32 	%r167, 18;
	@%p30 bra 	$L__BB0_19;
	ld.local.u8 	%rs25, [%rd3+19];
	setp.ne.s16 	%p31, %rs25, 0;
	mov.b32 	%r167, 19;
	@%p31 bra 	$L__BB0_19;
	ld.local.u8 	%rs26, [%rd3+20];
	setp.ne.s16 	%p32, %rs26, 0;
	mov.b32 	%r167, 20;
	@%p32 bra 	$L__BB0_19;
	ld.local.u8 	%rs27, [%rd3+21];
	setp.ne.s16 	%p33, %rs27, 0;
	mov.b32 	%r167, 21;
	@%p33 bra 	$L__BB0_19;
	ld.local.u8 	%rs28, [%rd3+22];
	setp.ne.s16 	%p34, %rs28, 0;
	mov.b32 	%r167, 22;
	@%p34 bra 	$L__BB0_19;
	ld.local.u8 	%rs29, [%rd3+23];
	setp.ne.s16 	%p35, %rs29, 0;
	mov.b32 	%r167, 23;
	@%p35 bra 	$L__BB0_19;
	ld.local.u8 	%rs30, [%rd3+24];
	setp.ne.s16 	%p36, %rs30, 0;
	mov.b32 	%r167, 24;
	@%p36 bra 	$L__BB0_19;
	ld.local.u8 	%rs31, [%rd3+25];
	setp.ne.s16 	%p37, %rs31, 0;
	mov.b32 	%r167, 25;
	@%p37 bra 	$L__BB0_19;
	ld.local.u8 	%rs32, [%rd3+26];
	setp.ne.s16 	%p38, %rs32, 0;
	mov.b32 	%r167, 26;
	@%p38 bra 	$L__BB0_19;
	ld.local.u8 	%rs33, [%rd3+27];
	setp.ne.s16 	%p39, %rs33, 0;
	mov.b32 	%r167, 27;
	@%p39 bra 	$L__BB0_19;
	ld.local.u8 	%rs34, [%rd3+28];
	setp.ne.s16 	%p40, %rs34, 0;
	mov.b32 	%r167, 28;
	@%p40 bra 	$L__BB0_19;
	ld.local.u8 	%rs35, [%rd3+29];
	setp.ne.s16 	%p41, %rs35, 0;
	mov.b32 	%r167, 29;
	@%p41 bra 	$L__BB0_19;
	ld.local.u8 	%rs36, [%rd3+30];
	setp.ne.s16 	%p42, %rs36, 0;
	mov.b32 	%r167, 30;
	@%p42 bra 	$L__BB0_19;
	ld.local.u8 	%rs37, [%rd3+31];
	setp.ne.s16 	%p43, %rs37, 0;
	mov.b32 	%r167, 31;
	@%p43 bra 	$L__BB0_19;
	ld.local.u8 	%rs38, [%rd3+32];
	setp.ne.s16 	%p44, %rs38, 0;
	mov.b32 	%r167, 32;
	@%p44 bra 	$L__BB0_19;
	ld.local.u8 	%rs39, [%rd3+33];
	setp.ne.s16 	%p45, %rs39, 0;
	mov.b32 	%r167, 33;
	@%p45 bra 	$L__BB0_19;
	ld.local.u8 	%rs40, [%rd3+34];
	setp.ne.s16 	%p46, %rs40, 0;
	mov.b32 	%r167, 34;
	@%p46 bra 	$L__BB0_19;
	ld.local.u8 	%rs41, [%rd3+35];
	setp.ne.s16 	%p47, %rs41, 0;
	mov.b32 	%r167, 35;
	@%p47 bra 	$L__BB0_19;
	ld.local.u8 	%rs42, [%rd3+36];
	setp.ne.s16 	%p48, %rs42, 0;
	mov.b32 	%r167, 36;
	@%p48 bra 	$L__BB0_19;
	ld.local.u8 	%rs43, [%rd3+37];
	setp.ne.s16 	%p49, %rs43, 0;
	mov.b32 	%r167, 37;
	@%p49 bra 	$L__BB0_19;
	ld.local.u8 	%rs44, [%rd3+38];
	setp.ne.s16 	%p50, %rs44, 0;
	mov.b32 	%r167, 38;
	@%p50 bra 	$L__BB0_19;
	ld.local.u8 	%rs45, [%rd3+39];
	setp.ne.s16 	%p51, %rs45, 0;
	mov.b32 	%r167, 39;
	@%p51 bra 	$L__BB0_19;
	ld.local.u8 	%rs46, [%rd3+40];
	setp.ne.s16 	%p52, %rs46, 0;
	mov.b32 	%r167, 40;
	@%p52 bra 	$L__BB0_19;
	ld.local.u8 	%rs47, [%rd3+41];
	setp.ne.s16 	%p53, %rs47, 0;
	mov.b32 	%r167, 41;
	@%p53 bra 	$L__BB0_19;
	ld.local.u8 	%rs48, [%rd3+42];
	setp.ne.s16 	%p54, %rs48, 0;
	mov.b32 	%r167, 42;
	@%p54 bra 	$L__BB0_19;
	ld.local.u8 	%rs49, [%rd3+43];
	setp.ne.s16 	%p55, %rs49, 0;
	mov.b32 	%r167, 43;
	@%p55 bra 	$L__BB0_19;
	ld.local.u8 	%rs50, [%rd3+44];
	setp.ne.s16 	%p56, %rs50, 0;
	mov.b32 	%r167, 44;
	@%p56 bra 	$L__BB0_19;
	ld.local.u8 	%rs51, [%rd3+45];
	setp.ne.s16 	%p57, %rs51, 0;
	mov.b32 	%r167, 45;
	@%p57 bra 	$L__BB0_19;
	ld.local.u8 	%rs52, [%rd3+46];
	setp.ne.s16 	%p58, %rs52, 0;
	mov.b32 	%r167, 46;
	@%p58 bra 	$L__BB0_19;
	ld.local.u8 	%rs53, [%rd3+47];
	setp.ne.s16 	%p59, %rs53, 0;
	mov.b32 	%r167, 47;
	@%p59 bra 	$L__BB0_19;
	ld.local.u8 	%rs54, [%rd3+48];
	setp.ne.s16 	%p60, %rs54, 0;
	mov.b32 	%r167, 48;
	@%p60 bra 	$L__BB0_19;
	ld.local.u8 	%rs55, [%rd3+49];
	setp.ne.s16 	%p61, %rs55, 0;
	mov.b32 	%r167, 49;
	@%p61 bra 	$L__BB0_19;
	ld.local.u8 	%rs56, [%rd3+50];
	setp.ne.s16 	%p62, %rs56, 0;
	mov.b32 	%r167, 50;
	@%p62 bra 	$L__BB0_19;
	ld.local.u8 	%rs57, [%rd3+51];
	setp.ne.s16 	%p63, %rs57, 0;
	mov.b32 	%r167, 51;
	@%p63 bra 	$L__BB0_19;
	ld.local.u8 	%rs58, [%rd3+52];
	setp.ne.s16 	%p64, %rs58, 0;
	mov.b32 	%r167, 52;
	@%p64 bra 	$L__BB0_19;
	ld.local.u8 	%rs59, [%rd3+53];
	setp.ne.s16 	%p65, %rs59, 0;
	mov.b32 	%r167, 53;
	@%p65 bra 	$L__BB0_19;
	ld.local.u8 	%rs60, [%rd3+54];
	setp.ne.s16 	%p66, %rs60, 0;
	mov.b32 	%r167, 54;
	@%p66 bra 	$L__BB0_19;
	ld.local.u8 	%rs61, [%rd3+55];
	setp.ne.s16 	%p67, %rs61, 0;
	mov.b32 	%r167, 55;
	@%p67 bra 	$L__BB0_19;
	ld.local.u8 	%rs62, [%rd3+56];
	setp.ne.s16 	%p68, %rs62, 0;
	mov.b32 	%r167, 56;
	@%p68 bra 	$L__BB0_19;
	ld.local.u8 	%rs63, [%rd3+57];
	setp.ne.s16 	%p69, %rs63, 0;
	mov.b32 	%r167, 57;
	@%p69 bra 	$L__BB0_19;
	ld.local.u8 	%rs64, [%rd3+58];
	setp.ne.s16 	%p70, %rs64, 0;
	mov.b32 	%r167, 58;
	@%p70 bra 	$L__BB0_19;
	ld.local.u8 	%rs65, [%rd3+59];
	setp.ne.s16 	%p71, %rs65, 0;
	mov.b32 	%r167, 59;
	@%p71 bra 	$L__BB0_19;
	ld.local.u8 	%rs66, [%rd3+60];
	setp.ne.s16 	%p72, %rs66, 0;
	mov.b32 	%r167, 60;
	@%p72 bra 	$L__BB0_19;
	ld.local.u8 	%rs67, [%rd3+61];
	setp.ne.s16 	%p73, %rs67, 0;
	mov.b32 	%r167, 61;
	@%p73 bra 	$L__BB0_19;
	ld.local.u8 	%rs68, [%rd3+62];
	setp.ne.s16 	%p74, %rs68, 0;
	mov.b32 	%r167, 62;
	@%p74 bra 	$L__BB0_19;
	ld.local.u8 	%rs69, [%rd3+63];
	setp.ne.s16 	%p75, %rs69, 0;
	mov.b32 	%r167, 63;
	@%p75 bra 	$L__BB0_19;
	ld.local.u8 	%rs70, [%rd3+64];
	setp.ne.s16 	%p76, %rs70, 0;
	mov.b32 	%r167, 64;
	@%p76 bra 	$L__BB0_19;
	ld.local.u8 	%rs71, [%rd3+65];
	setp.ne.s16 	%p77, %rs71, 0;
	mov.b32 	%r167, 65;
	@%p77 bra 	$L__BB0_19;
	ld.local.u8 	%rs72, [%rd3+66];
	setp.ne.s16 	%p78, %rs72, 0;
	mov.b32 	%r167, 66;
	@%p78 bra 	$L__BB0_19;
	ld.local.u8 	%rs73, [%rd3+67];
	setp.ne.s16 	%p79, %rs73, 0;
	mov.b32 	%r167, 67;
	@%p79 bra 	$L__BB0_19;
	ld.local.u8 	%rs74, [%rd3+68];
	setp.ne.s16 	%p80, %rs74, 0;
	mov.b32 	%r167, 68;
	@%p80 bra 	$L__BB0_19;
	ld.local.u8 	%rs75, [%rd3+69];
	setp.ne.s16 	%p81, %rs75, 0;
	mov.b32 	%r167, 69;
	@%p81 bra 	$L__BB0_19;
	ld.local.u8 	%rs76, [%rd3+70];
	setp.ne.s16 	%p82, %rs76, 0;
	mov.b32 	%r167, 70;
	@%p82 bra 	$L__BB0_19;
	ld.local.u8 	%rs77, [%rd3+71];
	setp.ne.s16 	%p83, %rs77, 0;
	mov.b32 	%r167, 71;
	@%p83 bra 	$L__BB0_19;
	ld.local.u8 	%rs78, [%rd3+72];
	setp.ne.s16 	%p84, %rs78, 0;
	mov.b32 	%r167, 72;
	@%p84 bra 	$L__BB0_19;
	ld.local.u8 	%rs79, [%rd3+73];
	setp.ne.s16 	%p85, %rs79, 0;
	mov.b32 	%r167, 73;
	@%p85 bra 	$L__BB0_19;
	ld.local.u8 	%rs80, [%rd3+74];
	setp.ne.s16 	%p86, %rs80, 0;
	mov.b32 	%r167, 74;
	@%p86 bra 	$L__BB0_19;
	ld.local.u8 	%rs81, [%rd3+75];
	setp.ne.s16 	%p87, %rs81, 0;
	mov.b32 	%r167, 75;
	@%p87 bra 	$L__BB0_19;
	ld.local.u8 	%rs82, [%rd3+76];
	setp.ne.s16 	%p88, %rs82, 0;
	mov.b32 	%r167, 76;
	@%p88 bra 	$L__BB0_19;
	ld.local.u8 	%rs83, [%rd3+77];
	setp.ne.s16 	%p89, %rs83, 0;
	mov.b32 	%r167, 77;
	@%p89 bra 	$L__BB0_19;
	ld.local.u8 	%rs84, [%rd3+78];
	setp.ne.s16 	%p90, %rs84, 0;
	mov.b32 	%r167, 78;
	@%p90 bra 	$L__BB0_19;
	ld.local.u8 	%rs85, [%rd3+79];
	setp.ne.s16 	%p91, %rs85, 0;
	mov.b32 	%r167, 79;
	@%p91 bra 	$L__BB0_19;
	ld.local.u8 	%rs86, [%rd3+80];
	setp.ne.s16 	%p92, %rs86, 0;
	mov.b32 	%r167, 80;
	@%p92 bra 	$L__BB0_19;
	ld.local.u8 	%rs87, [%rd3+81];
	setp.ne.s16 	%p93, %rs87, 0;
	mov.b32 	%r167, 81;
	@%p93 bra 	$L__BB0_19;
	ld.local.u8 	%rs88, [%rd3+82];
	setp.ne.s16 	%p94, %rs88, 0;
	mov.b32 	%r167, 82;
	@%p94 bra 	$L__BB0_19;
	ld.local.u8 	%rs89, [%rd3+83];
	setp.ne.s16 	%p95, %rs89, 0;
	mov.b32 	%r167, 83;
	@%p95 bra 	$L__BB0_19;
	ld.local.u8 	%rs90, [%rd3+84];
	setp.ne.s16 	%p96, %rs90, 0;
	mov.b32 	%r167, 84;
	@%p96 bra 	$L__BB0_19;
	ld.local.u8 	%rs91, [%rd3+85];
	setp.ne.s16 	%p97, %rs91, 0;
	mov.b32 	%r167, 85;
	@%p97 bra 	$L__BB0_19;
	ld.local.u8 	%rs92, [%rd3+86];
	setp.ne.s16 	%p98, %rs92, 0;
	mov.b32 	%r167, 86;
	@%p98 bra 	$L__BB0_19;
	ld.local.u8 	%rs93, [%rd3+87];
	setp.ne.s16 	%p99, %rs93, 0;
	mov.b32 	%r167, 87;
	@%p99 bra 	$L__BB0_19;
	ld.local.u8 	%rs94, [%rd3+88];
	setp.ne.s16 	%p100, %rs94, 0;
	mov.b32 	%r167, 88;
	@%p100 bra 	$L__BB0_19;
	ld.local.u8 	%rs95, [%rd3+89];
	setp.ne.s16 	%p101, %rs95, 0;
	mov.b32 	%r167, 89;
	@%p101 bra 	$L__BB0_19;
	ld.local.u8 	%rs96, [%rd3+90];
	setp.ne.s16 	%p102, %rs96, 0;
	mov.b32 	%r167, 90;
	@%p102 bra 	$L__BB0_19;
	ld.local.u8 	%rs97, [%rd3+91];
	setp.ne.s16 	%p103, %rs97, 0;
	mov.b32 	%r167, 91;
	@%p103 bra 	$L__BB0_19;
	ld.local.u8 	%rs98, [%rd3+92];
	setp.ne.s16 	%p104, %rs98, 0;
	mov.b32 	%r167, 92;
	@%p104 bra 	$L__BB0_19;
	ld.local.u8 	%rs99, [%rd3+93];
	setp.ne.s16 	%p105, %rs99, 0;
	mov.b32 	%r167, 93;
	@%p105 bra 	$L__BB0_19;
	ld.local.u8 	%rs100, [%rd3+94];
	setp.ne.s16 	%p106, %rs100, 0;
	mov.b32 	%r167, 94;
	@%p106 bra 	$L__BB0_19;
	ld.local.u8 	%rs101, [%rd3+95];
	setp.ne.s16 	%p107, %rs101, 0;
	mov.b32 	%r167, 95;
	@%p107 bra 	$L__BB0_19;
	ld.local.u8 	%rs102, [%rd3+96];
	setp.ne.s16 	%p108, %rs102, 0;
	mov.b32 	%r167, 96;
	@%p108 bra 	$L__BB0_19;
	ld.local.u8 	%rs103, [%rd3+97];
	setp.ne.s16 	%p109, %rs103, 0;
	mov.b32 	%r167, 97;
	@%p109 bra 	$L__BB0_19;
	ld.local.u8 	%rs104, [%rd3+98];
	setp.ne.s16 	%p110, %rs104, 0;
	mov.b32 	%r167, 98;
	@%p110 bra 	$L__BB0_19;
	ld.local.u8 	%rs105, [%rd3+99];
	setp.ne.s16 	%p111, %rs105, 0;
	mov.b32 	%r167, 99;
	@%p111 bra 	$L__BB0_19;
	ld.local.u8 	%rs106, [%rd3+100];
	setp.ne.s16 	%p112, %rs106, 0;
	mov.b32 	%r167, 100;
	@%p112 bra 	$L__BB0_19;
	ld.local.u8 	%rs107, [%rd3+101];
	setp.ne.s16 	%p113, %rs107, 0;
	mov.b32 	%r167, 101;
	@%p113 bra 	$L__BB0_19;
	ld.local.u8 	%rs108, [%rd3+102];
	setp.ne.s16 	%p114, %rs108, 0;
	mov.b32 	%r167, 102;
	@%p114 bra 	$L__BB0_19;
	ld.local.u8 	%rs109, [%rd3+103];
	setp.ne.s16 	%p115, %rs109, 0;
	mov.b32 	%r167, 103;
	@%p115 bra 	$L__BB0_19;
	ld.local.u8 	%rs110, [%rd3+104];
	setp.ne.s16 	%p116, %rs110, 0;
	mov.b32 	%r167, 104;
	@%p116 bra 	$L__BB0_19;
	ld.local.u8 	%rs111, [%rd3+105];
	setp.ne.s16 	%p117, %rs111, 0;
	mov.b32 	%r167, 105;
	@%p117 bra 	$L__BB0_19;
	ld.local.u8 	%rs112, [%rd3+106];
	setp.ne.s16 	%p118, %rs112, 0;
	mov.b32 	%r167, 106;
	@%p118 bra 	$L__BB0_19;
	ld.local.u8 	%rs113, [%rd3+107];
	setp.ne.s16 	%p119, %rs113, 0;
	mov.b32 	%r167, 107;
	@%p119 bra 	$L__BB0_19;
	ld.local.u8 	%rs114, [%rd3+108];
	setp.ne.s16 	%p120, %rs114, 0;
	mov.b32 	%r167, 108;
	@%p120 bra 	$L__BB0_19;
	ld.local.u8 	%rs115, [%rd3+109];
	setp.ne.s16 	%p121, %rs115, 0;
	mov.b32 	%r167, 109;
	@%p121 bra 	$L__BB0_19;
	ld.local.u8 	%rs116, [%rd3+110];
	setp.ne.s16 	%p122, %rs116, 0;
	mov.b32 	%r167, 110;
	@%p122 bra 	$L__BB0_19;
	ld.local.u8 	%rs117, [%rd3+111];
	setp.ne.s16 	%p123, %rs117, 0;
	mov.b32 	%r167, 111;
	@%p123 bra 	$L__BB0_19;
	ld.local.u8 	%rs118, [%rd3+112];
	setp.ne.s16 	%p124, %rs118, 0;
	mov.b32 	%r167, 112;
	@%p124 bra 	$L__BB0_19;
	ld.local.u8 	%rs119, [%rd3+113];
	setp.ne.s16 	%p125, %rs119, 0;
	mov.b32 	%r167, 113;
	@%p125 bra 	$L__BB0_19;
	ld.local.u8 	%rs120, [%rd3+114];
	setp.ne.s16 	%p126, %rs120, 0;
	mov.b32 	%r167, 114;
	@%p126 bra 	$L__BB0_19;
	ld.local.u8 	%rs121, [%rd3+115];
	setp.ne.s16 	%p127, %rs121, 0;
	mov.b32 	%r167, 115;
	@%p127 bra 	$L__BB0_19;
	ld.local.u8 	%rs122, [%rd3+116];
	setp.ne.s16 	%p128, %rs122, 0;
	mov.b32 	%r167, 116;
	@%p128 bra 	$L__BB0_19;
	ld.local.u8 	%rs123, [%rd3+117];
	setp.ne.s16 	%p129, %rs123, 0;
	mov.b32 	%r167, 117;
	@%p129 bra 	$L__BB0_19;
	ld.local.u8 	%rs124, [%rd3+118];
	setp.ne.s16 	%p130, %rs124, 0;
	mov.b32 	%r167, 118;
	@%p130 bra 	$L__BB0_19;
	ld.local.u8 	%rs125, [%rd3+119];
	setp.ne.s16 	%p131, %rs125, 0;
	mov.b32 	%r167, 119;
	@%p131 bra 	$L__BB0_19;
	ld.local.u8 	%rs126, [%rd3+120];
	setp.ne.s16 	%p132, %rs126, 0;
	mov.b32 	%r167, 120;
	@%p132 bra 	$L__BB0_19;
	ld.local.u8 	%rs127, [%rd3+121];
	setp.ne.s16 	%p133, %rs127, 0;
	mov.b32 	%r167, 121;
	@%p133 bra 	$L__BB0_19;
	ld.local.u8 	%rs128, [%rd3+122];
	setp.ne.s16 	%p134, %rs128, 0;
	mov.b32 	%r167, 122;
	@%p134 bra 	$L__BB0_19;
	ld.local.u8 	%rs129, [%rd3+123];
	setp.ne.s16 	%p135, %rs129, 0;
	mov.b32 	%r167, 123;
	@%p135 bra 	$L__BB0_19;
	ld.local.u8 	%rs130, [%rd3+124];
	setp.ne.s16 	%p136, %rs130, 0;
	mov.b32 	%r167, 124;
	@%p136 bra 	$L__BB0_19;
	ld.local.u8 	%rs131, [%rd3+125];
	setp.ne.s16 	%p137, %rs131, 0;
	mov.b32 	%r167, 125;
	@%p137 bra 	$L__BB0_19;
	ld.local.u8 	%rs132, [%rd3+126];
	setp.ne.s16 	%p138, %rs132, 0;
	mov.b32 	%r167, 126;
	@%p138 bra 	$L__BB0_19;
	ld.local.u8 	%rs133, [%rd3+127];
	setp.ne.s16 	%p139, %rs133, 0;
	mov.b32 	%r167, 127;
	@%p139 bra 	$L__BB0_19;
$L__BB0_147:
	ret;

}


// ===== COMPILED SASS (sm_100) =====

	.target	sm_100

	.elftype	@"ET_EXEC"


//--------------------- .note.nv.tkinfo           --------------------------
	.section	.note.nv.tkinfo,"",@"SHT_NOTE"
	.sectionflags	@"SHF_NOTE_NV_TKINFO"
	.tkinfo
        /*0018*/ 	.word	0x00000002
        /*0030*/ 	.string	""
        /*0030*/ 	.string	"ptxas"
        /*0030*/ 	.string	"Cuda compilation tools, release 13.0, V13.0.88"
        /*0030*/ 	.string	"Build cuda_13.0.r13.0/compiler.36424714_0"
        /*0030*/ 	.string	"-arch sm_100 -m 64 "



//--------------------- .note.nv.cuinfo           --------------------------
	.section	.note.nv.cuinfo,"",@"SHT_NOTE"
	.sectionflags	@"SHF_NOTE_NV_CUINFO"
        /*0018*/ 	.short	0x0002
        /*001a*/ 	.short	0x0064
        /*001c*/ 	.short	0x0082
	.zero		2


//--------------------- .nv.info                  --------------------------
	.section	.nv.info,"",@"SHT_CUDA_INFO"
	.align	4


	//----- nvinfo : EIATTR_REGCOUNT
	.align		4
        /*0000*/ 	.byte	0x04, 0x2f
        /*0002*/ 	.short	(.L_1 - .L_0)
	.align		4
.L_0:
        /*0004*/ 	.word	index@(_Z10colorGraphPiS_S_i)
        /*0008*/ 	.word	0x00000020


	//----- nvinfo : EIATTR_FRAME_SIZE
	.align		4
.L_1:
        /*000c*/ 	.byte	0x04, 0x11
        /*000e*/ 	.short	(.L_3 - .L_2)
	.align		4
.L_2:
        /*0010*/ 	.word	index@(_Z10colorGraphPiS_S_i)
        /*0014*/ 	.word	0x00000080


	//----- nvinfo : EIATTR_MIN_STACK_SIZE
	.align		4
.L_3:
        /*0018*/ 	.byte	0x04, 0x12
        /*001a*/ 	.short	(.L_5 - .L_4)
	.align		4
.L_4:
        /*001c*/ 	.word	index@(_Z10colorGraphPiS_S_i)
        /*0020*/ 	.word	0x00000080
.L_5:


//--------------------- .nv.compat                --------------------------
	.section	.nv.compat,"",@"SHT_CUDA_COMPAT_INFO"
	.align	4
        /*0000*/ 	.byte	0x02, 0x09, 0x00, 0x00, 0x02, 0x02, 0x01, 0x00, 0x02, 0x05, 0x05, 0x00, 0x03, 0x07, 0x01, 0x01
        /*0010*/ 	.byte	0x02, 0x03, 0x00, 0x00, 0x02, 0x06, 0x01, 0x00, 0x04, 0x0b, 0x08, 0x00, 0x09, 0x00, 0x00, 0x00
        /*0020*/ 	.byte	0x00, 0x00, 0x00, 0x00


//--------------------- .nv.info._Z10colorGraphPiS_S_i --------------------------
	.section	.nv.info._Z10colorGraphPiS_S_i,"",@"SHT_CUDA_INFO"
	.sectionflags	@""
	.align	4


	//----- nvinfo : EIATTR_CUDA_API_VERSION
	.align		4
        /*0000*/ 	.byte	0x04, 0x37
        /*0002*/ 	.short	(.L_7 - .L_6)
.L_6:
        /*0004*/ 	.word	0x00000082


	//----- nvinfo : EIATTR_KPARAM_INFO
	.align		4
.L_7:
        /*0008*/ 	.byte	0x04, 0x17
        /*000a*/ 	.short	(.L_9 - .L_8)
.L_8:
        /*000c*/ 	.word	0x00000000
        /*0010*/ 	.short	0x0003
        /*0012*/ 	.short	0x0018
        /*0014*/ 	.byte	0x00, 0xf0, 0x11, 0x00


	//----- nvinfo : EIATTR_KPARAM_INFO
	.align		4
.L_9:
        /*0018*/ 	.byte	0x04, 0x17
        /*001a*/ 	.short	(.L_11 - .L_10)
.L_10:
        /*001c*/ 	.word	0x00000000
        /*0020*/ 	.short	0x0002
        /*0022*/ 	.short	0x0010
        /*0024*/ 	.byte	0x00, 0xf5, 0x21, 0x00


	//----- nvinfo : EIATTR_KPARAM_INFO
	.align		4
.L_11:
        /*0028*/ 	.byte	0x04, 0x17
        /*002a*/ 	.short	(.L_13 - .L_12)
.L_12:
        /*002c*/ 	.word	0x00000000
        /*0030*/ 	.short	0x0001
        /*0032*/ 	.short	0x0008
        /*0034*/ 	.byte	0x00, 0xf5, 0x21, 0x00


	//----- nvinfo : EIATTR_KPARAM_INFO
	.align		4
.L_13:
        /*0038*/ 	.byte	0x04, 0x17
        /*003a*/ 	.short	(.L_15 - .L_14)
.L_14:
        /*003c*/ 	.word	0x00000000
        /*0040*/ 	.short	0x0000
        /*0042*/ 	.short	0x0000
        /*0044*/ 	.byte	0x00, 0xf5, 0x21, 0x00


	//----- nvinfo : EIATTR_SPARSE_MMA_MASK
	.align		4
.L_15:
        /*0048*/ 	.byte	0x03, 0x50
        /*004a*/ 	.short	0x0000


	//----- nvinfo : EIATTR_MAXREG_COUNT
	.align		4
        /*004c*/ 	.byte	0x03, 0x1b
        /*004e*/ 	.short	0x00ff


	//----- nvinfo : EIATTR_MERCURY_ISA_VERSION
	.align		4
        /*0050*/ 	.byte	0x03, 0x5f
        /*0052*/ 	.short	0x0101


	//----- nvinfo : EIATTR_VRC_CTA_INIT_COUNT
	.align		4
        /*0054*/ 	.byte	0x02, 0x4a
	.zero		1
	.zero		1


	//----- nvinfo : EIATTR_EXIT_INSTR_OFFSETS
	.align		4
        /*0058*/ 	.byte	0x04, 0x1c
        /*005a*/ 	.short	(.L_17 - .L_16)


	//   ....[0]....
.L_16:
        /*005c*/ 	.word	0x00000080


	//   ....[1]....
        /*0060*/ 	.word	0x00003110


	//   ....[2]....
        /*0064*/ 	.word	0x00003170


	//----- nvinfo : EIATTR_CRS_STACK_SIZE
	.align		4
.L_17:
        /*0068*/ 	.byte	0x04, 0x1e
        /*006a*/ 	.short	(.L_19 - .L_18)
.L_18:
        /*006c*/ 	.word	0x00000000


	//----- nvinfo : EIATTR_CBANK_PARAM_SIZE
	.align		4
.L_19:
        /*0070*/ 	.byte	0x03, 0x19
        /*0072*/ 	.short	0x001c


	//----- nvinfo : EIATTR_PARAM_CBANK
	.align		4
        /*0074*/ 	.byte	0x04, 0x0a
        /*0076*/ 	.short	(.L_21 - .L_20)
	.align		4
.L_20:
        /*0078*/ 	.word	index@(.nv.constant0._Z10colorGraphPiS_S_i)
        /*007c*/ 	.short	0x0380
        /*007e*/ 	.short	0x001c


	//----- nvinfo : EIATTR_SW_WAR
	.align		4
.L_21:
        /*0080*/ 	.byte	0x04, 0x36
        /*0082*/ 	.short	(.L_23 - .L_22)
.L_22:
        /*0084*/ 	.word	0x00000008
.L_23:


//--------------------- .nv.callgraph             --------------------------
	.section	.nv.callgraph,"",@"SHT_CUDA_CALLGRAPH"
	.align	4
	.sectionentsize	8
	.align		4
        /*0000*/ 	.word	0x00000000
	.align		4
        /*0004*/ 	.word	0xffffffff
	.align		4
        /*0008*/ 	.word	0x00000000
	.align		4
        /*000c*/ 	.word	0xfffffffe
	.align		4
        /*0010*/ 	.word	0x00000000
	.align		4
        /*0014*/ 	.word	0xfffffffd
	.align		4
        /*0018*/ 	.word	0x00000000
	.align		4
        /*001c*/ 	.word	0xfffffffc


//--------------------- .text._Z10colorGraphPiS_S_i --------------------------
	.section	.text._Z10colorGraphPiS_S_i,"ax",@progbits
	.align	128
        .global         _Z10colorGraphPiS_S_i
        .type           _Z10colorGraphPiS_S_i,@function
        .size           _Z10colorGraphPiS_S_i,(.L_x_15 - _Z10colorGraphPiS_S_i)
        .other          _Z10colorGraphPiS_S_i,@"STO_CUDA_ENTRY STV_DEFAULT"
_Z10colorGraphPiS_S_i:
.text._Z10colorGraphPiS_S_i:
[----:B------:R-:W0:Y:S01]  /*0000*/  LDC R1, c[0x0][0x37c] ;  /* 0x0000df00ff017b82 */ /* 0x000e220000000800 */
[----:B------:R-:W1:Y:S07]  /*0010*/  S2R R0, SR_TID.X ;  /* 0x0000000000007919 */ /* 0x000e6e0000002100 */
[----:B------:R-:W1:Y:S01]  /*0020*/  S2UR UR4, SR_CTAID.X ;  /* 0x00000000000479c3 */ /* 0x000e620000002500 */
[----:B------:R-:W2:Y:S01]  /*0030*/  LDCU UR5, c[0x0][0x398] ;  /* 0x00007300ff0577ac */ /* 0x000ea20008000800 */
[----:B0-----:R-:W-:-:S06]  /*0040*/  VIADD R1, R1, 0xffffff80 ;  /* 0xffffff8001017836 */ /* 0x001fcc0000000000 */
[----:B------:R-:W1:Y:S02]  /*0050*/  LDC R3, c[0x0][0x360] ;  /* 0x0000d800ff037b82 */ /* 0x000e640000000800 */
[----:B-1----:R-:W-:-:S05]  /*0060*/  IMAD R3, R3, UR4, R0 ;  /* 0x0000000403037c24 */ /* 0x002fca000f8e0200 */
[----:B--2---:R-:W-:-:S13]  /*0070*/  ISETP.GE.AND P0, PT, R3, UR5, PT ;  /* 0x0000000503007c0c */ /* 0x004fda000bf06270 */
[----:B------:R-:W-:Y:S05]  /*0080*/  @P0 EXIT ;  /* 0x000000000000094d */ /* 0x000fea0003800000 */
[----:B------:R-:W0:Y:S01]  /*0090*/  LDC.64 R8, c[0x0][0x380] ;  /* 0x0000e000ff087b82 */ /* 0x000e220000000a00 */
[----:B------:R-:W1:Y:S01]  /*00a0*/  LDCU.64 UR6, c[0x0][0x358] ;  /* 0x00006b00ff0677ac */ /* 0x000e620008000a00 */
[----:B0-----:R-:W-:-:S05]  /*00b0*/  IMAD.WIDE R8, R3, 0x4, R8 ;  /* 0x0000000403087825 */ /* 0x001fca00078e0208 */
[----:B-1----:R-:W2:Y:S04]  /*00c0*/  LDG.E R0, desc[UR6][R8.64] ;  /* 0x0000000608007981 */ /* 0x002ea8000c1e1900 */
[----:B------:R-:W2:Y:S01]  /*00d0*/  LDG.E R15, desc[UR6][R8.64+0x4] ;  /* 0x00000406080f7981 */ /* 0x000ea2000c1e1900 */
[----:B------:R-:W-:Y:S01]  /*00e0*/  IMAD.MOV.U32 R4, RZ, RZ, 0x1010101 ;  /* 0x01010101ff047424 */ /* 0x000fe200078e00ff */
[----:B------:R-:W-:Y:S01]  /*00f0*/  BSSY.RECONVERGENT B0, `(.L_x_0) ;  /* 0x0000101000007945 */ /* 0x000fe20003800200 */
[----:B------:R-:W-:Y:S02]  /*0100*/  IMAD.MOV.U32 R5, RZ, RZ, 0x1010101 ;  /* 0x01010101ff057424 */ /* 0x000fe400078e00ff */
[----:B------:R-:W-:Y:S02]  /*0110*/  IMAD.MOV.U32 R6, RZ, RZ, 0x1010101 ;  /* 0x01010101ff067424 */ /* 0x000fe400078e00ff */
[----:B------:R-:W-:-:S05]  /*0120*/  IMAD.MOV.U32 R7, RZ, RZ, 0x1010101 ;  /* 0x01010101ff077424 */ /* 0x000fca00078e00ff */
[----:B------:R0:W-:Y:S04]  /*0130*/  STL.128 [R1], R4 ;  /* 0x0000000401007387 */ /* 0x0001e80000100c00 */
[----:B------:R0:W-:Y:S04]  /*0140*/  STL.128 [R1+0x10], R4 ;  /* 0x0000100401007387 */ /* 0x0001e80000100c00 */
[----:B------:R0:W-:Y:S04]  /*0150*/  STL.128 [R1+0x20], R4 ;  /* 0x0000200401007387 */ /* 0x0001e80000100c00 */
[----:B------:R0:W-:Y:S04]  /*0160*/  STL.128 [R1+0x30], R4 ;  /* 0x0000300401007387 */ /* 0x0001e80000100c00 */
[----:B------:R0:W-:Y:S04]  /*0170*/  STL.128 [R1+0x40], R4 ;  /* 0x0000400401007387 */ /* 0x0001e80000100c00 */
[----:B------:R0:W-:Y:S04]  /*0180*/  STL.128 [R1+0x50], R4 ;  /* 0x0000500401007387 */ /* 0x0001e80000100c00 */
[----:B------:R0:W-:Y:S04]  /*0190*/  STL.128 [R1+0x60], R4 ;  /* 0x0000600401007387 */ /* 0x0001e80000100c00 */
[----:B------:R0:W-:Y:S01]  /*01a0*/  STL.128 [R1+0x70], R4 ;  /* 0x0000700401007387 */ /* 0x0001e20000100c00 */
[----:B--2---:R-:W-:-:S13]  /*01b0*/  ISETP.GE.AND P0, PT, R0, R15, PT ;  /* 0x0000000f0000720c */ /* 0x004fda0003f06270 */
[----:B0-----:R-:W-:Y:S05]  /*01c0*/  @P0 BRA `(.L_x_1) ;  /* 0x0000000c00cc0947 */ /* 0x001fea0003800000 */
[--C-:B------:R-:W-:Y:S01]  /*01d0*/  IMAD.IADD R2, R15, 0x1, -R0.reuse ;  /* 0x000000010f027824 */ /* 0x100fe200078e0a00 */
[----:B------:R-:W-:Y:S01]  /*01e0*/  IADD3 R4, PT, PT, R0, -R15, RZ ;  /* 0x8000000f00047210 */ /* 0x000fe20007ffe0ff */
[----:B------:R-:W-:Y:S01]  /*01f0*/  BSSY.RECONVERGENT B1, `(.L_x_2) ;  /* 0x0000014000017945 */ /* 0x000fe20003800200 */
[----:B------:R-:W-:Y:S02]  /*0200*/  IMAD.MOV.U32 R5, RZ, RZ, R0 ;  /* 0x000000ffff057224 */ /* 0x000fe400078e0000 */
[----:B------:R-:W-:Y:S02]  /*0210*/  LOP3.LUT P0, R2, R2, 0x3, RZ, 0xc0, !PT ;  /* 0x0000000302027812 */ /* 0x000fe4000780c0ff */
[----:B------:R-:W-:-:S11]  /*0220*/  ISETP.GT.U32.AND P1, PT, R4, -0x4, PT ;  /* 0xfffffffc0400780c */ /* 0x000fd60003f24070 */
[----:B------:R-:W-:Y:S05]  /*0230*/  @!P0 BRA `(.L_x_3) ;  /* 0x00000000003c8947 */ /* 0x000fea0003800000 */
[----:B------:R-:W0:Y:S01]  /*0240*/  LDC.64 R12, c[0x0][0x390] ;  /* 0x0000e400ff0c7b82 */ /* 0x000e220000000a00 */
[----:B------:R-:W-:Y:S02]  /*0250*/  IMAD.MOV R2, RZ, RZ, -R2 ;  /* 0x000000ffff027224 */ /* 0x000fe400078e0a02 */
[----:B------:R-:W-:-:S05]  /*0260*/  IMAD.MOV.U32 R5, RZ, RZ, R0 ;  /* 0x000000ffff057224 */ /* 0x000fca00078e0000 */
[----:B------:R-:W1:Y:S02]  /*0270*/  LDC.64 R10, c[0x0][0x388] ;  /* 0x0000e200ff0a7b82 */ /* 0x000e640000000a00 */
.L_x_4:
[----:B-1----:R-:W-:-:S06]  /*0280*/  IMAD.WIDE R6, R5, 0x4, R10 ;  /* 0x0000000405067825 */ /* 0x002fcc00078e020a */
[----:B------:R-:W0:Y:S02]  /*0290*/  LDG.E R7, desc[UR6][R6.64] ;  /* 0x0000000606077981 */ /* 0x000e24000c1e1900 */
[----:B0-----:R-:W-:-:S05]  /*02a0*/  IMAD.WIDE R8, R7, 0x4, R12 ;  /* 0x0000000407087825 */ /* 0x001fca00078e020c */
[----:B------:R-:W2:Y:S01]  /*02b0*/  LDG.E R0, desc[UR6][R8.64] ;  /* 0x0000000608007981 */ /* 0x000ea2000c1e1900 */
[----:B------:R-:W-:Y:S02]  /*02c0*/  VIADD R2, R2, 0x1 ;  /* 0x0000000102027836 */ /* 0x000fe40000000000 */
[----:B------:R-:W-:Y:S01]  /*02d0*/  VIADD R5, R5, 0x1 ;  /* 0x0000000105057836 */ /* 0x000fe20000000000 */
[----:B--2---:R-:W-:-:S13]  /*02e0*/  ISETP.NE.AND P0, PT, R0, -0x1, PT ;  /* 0xffffffff0000780c */ /* 0x004fda0003f05270 */
[----:B------:R-:W-:-:S05]  /*02f0*/  @P0 IMAD.IADD R0, R1, 0x1, R0 ;  /* 0x0000000101000824 */ /* 0x000fca00078e0200 */
[----:B------:R2:W-:Y:S01]  /*0300*/  @P0 STL.U8 [R0], RZ ;  /* 0x000000ff00000387 */ /* 0x0005e20000100000 */
[----:B------:R-:W-:-:S13]  /*0310*/  ISETP.NE.AND P0, PT, R2, RZ, PT ;  /* 0x000000ff0200720c */ /* 0x000fda0003f05270 */
[----:B--2---:R-:W-:Y:S05]  /*0320*/  @P0 BRA `(.L_x_4) ;  /* 0xfffffffc00d40947 */ /* 0x004fea000383ffff */
.L_x_3:
[----:B------:R-:W-:Y:S05]  /*0330*/  BSYNC.RECONVERGENT B1 ;  /* 0x0000000000017941 */ /* 0x000fea0003800200 */
.L_x_2:
[----:B------:R-:W-:Y:S05]  /*0340*/  @P1 BRA `(.L_x_1) ;  /* 0x0000000c006c1947 */ /* 0x000fea0003800000 */
[----:B------:R-:W0:Y:S01]  /*0350*/  LDCU.64 UR4, c[0x0][0x388] ;  /* 0x00007100ff0477ac */ /* 0x000e220008000a00 */
[----:B------:R-:W-:Y:S01]  /*0360*/  IADD3 R7, PT, PT, -R15, R5, RZ ;  /* 0x000000050f077210 */ /* 0x000fe20007ffe1ff */
[----:B------:R-:W-:Y:S03]  /*0370*/  BSSY.RELIABLE B1, `(.L_x_5) ;  /* 0x00000ba000017945 */ /* 0x000fe60003800100 */
[----:B------:R-:W-:Y:S01]  /*0380*/  ISETP.GE.AND P0, PT, R7, RZ, PT ;  /* 0x000000ff0700720c */ /* 0x000fe20003f06270 */
[----:B0-----:R-:W-:-:S04]  /*0390*/  UIADD3 UR4, UP0, UPT, UR4, 0x8, URZ ;  /* 0x0000000804047890 */ /* 0x001fc8000ff1e0ff */
[----:B------:R-:W-:Y:S02]  /*03a0*/  UIADD3.X UR5, UPT, UPT, URZ, UR5, URZ, UP0, !UPT ;  /* 0x00000005ff057290 */ /* 0x000fe400087fe4ff */
[----:B------:R-:W-:-:S04]  /*03b0*/  IMAD.U32 R20, RZ, RZ, UR4 ;  /* 0x00000004ff147e24 */ /* 0x000fc8000f8e00ff */
[----:B------:R-:W-:Y:S02]  /*03c0*/  IMAD.U32 R21, RZ, RZ, UR5 ;  /* 0x00000005ff157e24 */ /* 0x000fe4000f8e00ff */
[----:B------:R-:W-:Y:S05]  /*03d0*/  @P0 BRA `(.L_x_6) ;  /* 0x0000000800cc0947 */ /* 0x000fea0003800000 */
[----:B------:R-:W-:Y:S01]  /*03e0*/  IMAD.MOV R0, RZ, RZ, -R7 ;  /* 0x000000ffff007224 */ /* 0x000fe200078e0a07 */
[----:B------:R-:W-:Y:S01]  /*03f0*/  BSSY.RECONVERGENT B2, `(.L_x_7) ;  /* 0x0000071000027945 */ /* 0x000fe20003800200 */
[----:B------:R-:W-:-:S03]  /*0400*/  PLOP3.LUT P0, PT, PT, PT, PT, 0x80, 0x8 ;  /* 0x000000000008781c */ /* 0x000fc60003f0f070 */
[----:B------:R-:W-:-:S13]  /*0410*/  ISETP.GT.AND P1, PT, R0, 0xc, PT ;  /* 0x0000000c0000780c */ /* 0x000fda0003f24270 */
[----:B------:R-:W-:Y:S05]  /*0420*/  @!P1 BRA `(.L_x_8) ;  /* 0x0000000400b49947 */ /* 0x000fea0003800000 */
[----:B------:R-:W-:-:S13]  /*0430*/  PLOP3.LUT P0, PT, PT, PT, PT, 0x8, 0x80 ;  /* 0x000000000080781c */ /* 0x000fda0003f0e170 */
.L_x_9:
[----:B------:R-:W-:-:S05]  /*0440*/  IMAD.WIDE R18, R5, 0x4, R20 ;  /* 0x0000000405127825 */ /* 0x000fca00078e0214 */
[----:B------:R-:W2:Y:S04]  /*0450*/  LDG.E R25, desc[UR6][R18.64+-0x8] ;  /* 0xfffff80612197981 */ /* 0x000ea8000c1e1900 */
[----:B------:R-:W3:Y:S01]  /*0460*/  LDG.E R0, desc[UR6][R18.64+-0x4] ;  /* 0xfffffc0612007981 */ /* 0x000ee2000c1e1900 */
[----:B------:R-:W-:-:S03]  /*0470*/  VIADD R29, R5, 0x4 ;  /* 0x00000004051d7836 */ /* 0x000fc60000000000 */
[----:B------:R-:W4:Y:S04]  /*0480*/  LDG.E R14, desc[UR6][R18.64] ;  /* 0x00000006120e7981 */ /* 0x000f28000c1e1900 */
[----:B------:R-:W5:Y:S01]  /*0490*/  LDG.E R16, desc[UR6][R18.64+0x4] ;  /* 0x0000040612107981 */ /* 0x000f62000c1e1900 */
[----:B------:R-:W-:-:S05]  /*04a0*/  IMAD.WIDE R28, R29, 0x4, R20 ;  /* 0x000000041d1c7825 */ /* 0x000fca00078e0214 */
[----:B------:R-:W5:Y:S01]  /*04b0*/  LDG.E R10, desc[UR6][R28.64+-0x4] ;  /* 0xfffffc061c0a7981 */ /* 0x000f62000c1e1900 */
[----:B------:R-:W-:-:S03]  /*04c0*/  VIADD R9, R5, 0x8 ;  /* 0x0000000805097836 */ /* 0x000fc60000000000 */
[----:B------:R-:W5:Y:S01]  /*04d0*/  LDG.E R12, desc[UR6][R28.64+-0x8] ;  /* 0xfffff8061c0c7981 */ /* 0x000f62000c1e1900 */
[----:B------:R-:W-:-:S03]  /*04e0*/  IMAD.WIDE R8, R9, 0x4, R20 ;  /* 0x0000000409087825 */ /* 0x000fc600078e0214 */
[----:B------:R-:W5:Y:S04]  /*04f0*/  LDG.E R6, desc[UR6][R28.64] ;  /* 0x000000061c067981 */ /* 0x000f68000c1e1900 */
[----:B------:R-:W5:Y:S04]  /*0500*/  LDG.E R2, desc[UR6][R28.64+0x4] ;  /* 0x000004061c027981 */ /* 0x000f68000c1e1900 */
[----:B------:R-:W5:Y:S04]  /*0510*/  LDG.E R27, desc[UR6][R8.64+-0x8] ;  /* 0xfffff806081b7981 */ /* 0x000f68000c1e1900 */
[----:B------:R-:W5:Y:S01]  /*0520*/  LDG.E R4, desc[UR6][R8.64+-0x4] ;  /* 0xfffffc0608047981 */ /* 0x000f62000c1e1900 */
[----:B------:R-:W-:-:S03]  /*0530*/  VIADD R23, R5, 0xc ;  /* 0x0000000c05177836 */ /* 0x000fc60000000000 */
[----:B------:R-:W5:Y:S01]  /*0540*/  LDG.E R19, desc[UR6][R8.64] ;  /* 0x0000000608137981 */ /* 0x000f62000c1e1900 */
[----:B------:R-:W-:-:S03]  /*0550*/  IMAD.WIDE R22, R23, 0x4, R20 ;  /* 0x0000000417167825 */ /* 0x000fc600078e0214 */
[----:B------:R-:W5:Y:S04]  /*0560*/  LDG.E R29, desc[UR6][R8.64+0x4] ;  /* 0x00000406081d7981 */ /* 0x000f68000c1e1900 */
[----:B------:R-:W5:Y:S04]  /*0570*/  LDG.E R17, desc[UR6][R22.64+-0x8] ;  /* 0xfffff80616117981 */ /* 0x000f68000c1e1900 */
[----:B------:R-:W5:Y:S04]  /*0580*/  LDG.E R15, desc[UR6][R22.64+-0x4] ;  /* 0xfffffc06160f7981 */ /* 0x000f68000c1e1900 */
[----:B------:R-:W5:Y:S04]  /*0590*/  LDG.E R13, desc[UR6][R22.64] ;  /* 0x00000006160d7981 */ /* 0x000f68000c1e1900 */
[----:B------:R0:W5:Y:S02]  /*05a0*/  LDG.E R11, desc[UR6][R22.64+0x4] ;  /* 0x00000406160b7981 */ /* 0x000164000c1e1900 */
[----:B0-----:R-:W2:Y:S02]  /*05b0*/  LDC.64 R22, c[0x0][0x390] ;  /* 0x0000e400ff167b82 */ /* 0x001ea40000000a00 */
[----:B--2---:R-:W-:-:S04]  /*05c0*/  IMAD.WIDE R24, R25, 0x4, R22 ;  /* 0x0000000419187825 */ /* 0x004fc800078e0216 */
[--C-:B---3--:R-:W-:Y:S02]  /*05d0*/  IMAD.WIDE R8, R0, 0x4, R22.reuse ;  /* 0x0000000400087825 */ /* 0x108fe400078e0216 */
[----:B------:R4:W2:Y:S02]  /*05e0*/  LDG.E R0, desc[UR6][R24.64] ;  /* 0x0000000618007981 */ /* 0x0008a4000c1e1900 */
[--C-:B----4-:R-:W-:Y:S02]  /*05f0*/  IMAD.WIDE R24, R14, 0x4, R22.reuse ;  /* 0x000000040e187825 */ /* 0x110fe400078e0216 */
[----:B------:R5:W3:Y:S04]  /*0600*/  LDG.E R14, desc[UR6][R8.64] ;  /* 0x00000006080e7981 */ /* 0x000ae8000c1e1900 */
[----:B------:R0:W4:Y:S01]  /*0610*/  LDG.E R18, desc[UR6][R24.64] ;  /* 0x0000000618127981 */ /* 0x000122000c1e1900 */
[----:B-----5:R-:W-:-:S05]  /*0620*/  IMAD.WIDE R8, R16, 0x4, R22 ;  /* 0x0000000410087825 */ /* 0x020fca00078e0216 */
[----:B------:R1:W5:Y:S01]  /*0630*/  LDG.E R16, desc[UR6][R8.64] ;  /* 0x0000000608107981 */ /* 0x000362000c1e1900 */
[----:B0-----:R-:W-:-:S05]  /*0640*/  IMAD.WIDE R24, R10, 0x4, R22 ;  /* 0x000000040a187825 */ /* 0x001fca00078e0216 */
[----:B------:R0:W5:Y:S01]  /*0650*/  LDG.E R10, desc[UR6][R24.64] ;  /* 0x00000006180a7981 */ /* 0x000162000c1e1900 */
[----:B-1----:R-:W-:-:S05]  /*0660*/  IMAD.WIDE R8, R12, 0x4, R22 ;  /* 0x000000040c087825 */ /* 0x002fca00078e0216 */
[----:B------:R1:W5:Y:S01]  /*0670*/  LDG.E R12, desc[UR6][R8.64] ;  /* 0x00000006080c7981 */ /* 0x000362000c1e1900 */
[----:B0-----:R-:W-:-:S04]  /*0680*/  IMAD.WIDE R24, R6, 0x4, R22 ;  /* 0x0000000406187825 */ /* 0x001fc800078e0216 */
[----:B------:R-:W-:-:S04]  /*0690*/  IMAD.WIDE R26, R27, 0x4, R22 ;  /* 0x000000041b1a7825 */ /* 0x000fc800078e0216 */
[--C-:B-1----:R-:W-:Y:S01]  /*06a0*/  IMAD.WIDE R8, R2, 0x4, R22.reuse ;  /* 0x0000000402087825 */ /* 0x102fe200078e0216 */
[----:B------:R-:W5:Y:S04]  /*06b0*/  LDG.E R6, desc[UR6][R26.64] ;  /* 0x000000061a067981 */ /* 0x000f68000c1e1900 */
[----:B------:R0:W5:Y:S04]  /*06c0*/  LDG.E R2, desc[UR6][R24.64] ;  /* 0x0000000618027981 */ /* 0x000168000c1e1900 */
[----:B------:R-:W5:Y:S01]  /*06d0*/  LDG.E R8, desc[UR6][R8.64] ;  /* 0x0000000608087981 */ /* 0x000f62000c1e1900 */
[----:B0-----:R-:W-:-:S05]  /*06e0*/  IMAD.WIDE R24, R4, 0x4, R22 ;  /* 0x0000000404187825 */ /* 0x001fca00078e0216 */
[----:B------:R0:W5:Y:S01]  /*06f0*/  LDG.E R4, desc[UR6][R24.64] ;  /* 0x0000000618047981 */ /* 0x000162000c1e1900 */
[----:B------:R-:W-:-:S04]  /*0700*/  IMAD.WIDE R26, R19, 0x4, R22 ;  /* 0x00000004131a7825 */ /* 0x000fc800078e0216 */
[--C-:B------:R-:W-:Y:S01]  /*0710*/  IMAD.WIDE R28, R29, 0x4, R22.reuse ;  /* 0x000000041d1c7825 */ /* 0x100fe200078e0216 */
[----:B------:R1:W5:Y:S03]  /*0720*/  LDG.E R9, desc[UR6][R26.64] ;  /* 0x000000061a097981 */ /* 0x000366000c1e1900 */
[--C-:B0-----:R-:W-:Y:S02]  /*0730*/  IMAD.WIDE R24, R17, 0x4, R22.reuse ;  /* 0x0000000411187825 */ /* 0x101fe400078e0216 */
[----:B------:R-:W5:Y:S04]  /*0740*/  LDG.E R28, desc[UR6][R28.64] ;  /* 0x000000061c1c7981 */ /* 0x000f68000c1e1900 */
[----:B------:R0:W5:Y:S01]  /*0750*/  LDG.E R17, desc[UR6][R24.64] ;  /* 0x0000000618117981 */ /* 0x000162000c1e1900 */
[----:B-1----:R-:W-:-:S04]  /*0760*/  IMAD.WIDE R26, R15, 0x4, R22 ;  /* 0x000000040f1a7825 */ /* 0x002fc800078e0216 */
[----:B0-----:R-:W-:-:S04]  /*0770*/  IMAD.WIDE R24, R13, 0x4, R22 ;  /* 0x000000040d187825 */ /* 0x001fc800078e0216 */
[----:B------:R-:W-:Y:S01]  /*0780*/  IMAD.WIDE R22, R11, 0x4, R22 ;  /* 0x000000040b167825 */ /* 0x000fe200078e0216 */
[----:B------:R-:W5:Y:S04]  /*0790*/  LDG.E R13, desc[UR6][R24.64] ;  /* 0x00000006180d7981 */ /* 0x000f68000c1e1900 */
[----:B------:R-:W5:Y:S04]  /*07a0*/  LDG.E R11, desc[UR6][R26.64] ;  /* 0x000000061a0b7981 */ /* 0x000f68000c1e1900 */
[----:B------:R-:W5:Y:S01]  /*07b0*/  LDG.E R22, desc[UR6][R22.64] ;  /* 0x0000000616167981 */ /* 0x000f62000c1e1900 */
[----:B------:R-:W-:-:S02]  /*07c0*/  VIADD R7, R7, 0x10 ;  /* 0x0000001007077836 */ /* 0x000fc40000000000 */
[----:B------:R-:W-:Y:S01]  /*07d0*/  VIADD R5, R5, 0x10 ;  /* 0x0000001005057836 */ /* 0x000fe20000000000 */
[----:B--2---:R-:W-:Y:S02]  /*07e0*/  ISETP.NE.AND P1, PT, R0, -0x1, PT ;  /* 0xffffffff0000780c */ /* 0x004fe40003f25270 */
[----:B---3--:R-:W-:Y:S02]  /*07f0*/  ISETP.NE.AND P2, PT, R14, -0x1, PT ;  /* 0xffffffff0e00780c */ /* 0x008fe40003f45270 */
[----:B----4-:R-:W-:Y:S02]  /*0800*/  ISETP.NE.AND P3, PT, R18, -0x1, PT ;  /* 0xffffffff1200780c */ /* 0x010fe40003f65270 */
[----:B-----5:R-:W-:-:S09]  /*0810*/  ISETP.NE.AND P4, PT, R16, -0x1, PT ;  /* 0xffffffff1000780c */ /* 0x020fd20003f85270 */
[C---:B------:R-:W-:Y:S01]  /*0820*/  @P2 IMAD.IADD R14, R1.reuse, 0x1, R14 ;  /* 0x00000001010e2824 */ /* 0x040fe200078e020e */
[C---:B------:R-:W-:Y:S01]  /*0830*/  @P1 IADD3 R0, PT, PT, R1.reuse, R0, RZ ;  /* 0x0000000001001210 */ /* 0x040fe20007ffe0ff */
[----:B------:R-:W-:-:S04]  /*0840*/  @P3 IMAD.IADD R18, R1, 0x1, R18 ;  /* 0x0000000101123824 */ /* 0x000fc800078e0212 */
[----:B------:R0:W-:Y:S01]  /*0850*/  @P1 STL.U8 [R0], RZ ;  /* 0x000000ff00001387 */ /* 0x0001e20000100000 */
[----:B------:R-:W-:Y:S01]  /*0860*/  ISETP.NE.AND P5, PT, R10, -0x1, PT ;  /* 0xffffffff0a00780c */ /* 0x000fe20003fa5270 */
[----:B------:R-:W-:Y:S02]  /*0870*/  @P4 IMAD.IADD R16, R1, 0x1, R16 ;  /* 0x0000000101104824 */ /* 0x000fe400078e0210 */
[----:B------:R0:W-:Y:S01]  /*0880*/  @P2 STL.U8 [R14], RZ ;  /* 0x000000ff0e002387 */ /* 0x0001e20000100000 */
[----:B------:R-:W-:-:S03]  /*0890*/  ISETP.NE.AND P6, PT, R12, -0x1, PT ;  /* 0xffffffff0c00780c */ /* 0x000fc60003fc5270 */
[----:B------:R0:W-:Y:S04]  /*08a0*/  @P3 STL.U8 [R18], RZ ;  /* 0x000000ff12003387 */ /* 0x0001e80000100000 */
[----:B------:R0:W-:Y:S01]  /*08b0*/  @P4 STL.U8 [R16], RZ ;  /* 0x000000ff10004387 */ /* 0x0001e20000100000 */
[----:B------:R-:W-:Y:S02]  /*08c0*/  ISETP.NE.AND P2, PT, R6, -0x1, PT ;  /* 0xffffffff0600780c */ /* 0x000fe40003f45270 */
[----:B------:R-:W-:Y:S02]  /*08d0*/  ISETP.NE.AND P4, PT, R2, -0x1, PT ;  /* 0xffffffff0200780c */ /* 0x000fe40003f85270 */
[----:B------:R-:W-:Y:S01]  /*08e0*/  ISETP.NE.AND P3, PT, R8, -0x1, PT ;  /* 0xffffffff0800780c */ /* 0x000fe20003f65270 */
[C---:B------:R-:W-:Y:S01]  /*08f0*/  @P6 IMAD.IADD R12, R1.reuse, 0x1, R12 ;  /* 0x00000001010c6824 */ /* 0x040fe200078e020c */
[----:B------:R-:W-:Y:S01]  /*0900*/  ISETP.NE.AND P1, PT, R4, -0x1, PT ;  /* 0xffffffff0400780c */ /* 0x000fe20003f25270 */
[----:B------:R-:W-:-:S10]  /*0910*/  @P5 IMAD.IADD R10, R1, 0x1, R10 ;  /* 0x00000001010a5824 */ /* 0x000fd400078e020a */
[C---:B------:R-:W-:Y:S01]  /*0920*/  @P3 IADD3 R8, PT, PT, R1.reuse, R8, RZ ;  /* 0x0000000801083210 */ /* 0x040fe20007ffe0ff */
[C---:B------:R-:W-:Y:S01]  /*0930*/  @P4 IMAD.IADD R2, R1.reuse, 0x1, R2 ;  /* 0x0000000101024824 */ /* 0x040fe200078e0202 */
[----:B------:R0:W-:Y:S01]  /*0940*/  @P6 STL.U8 [R12], RZ ;  /* 0x000000ff0c006387 */ /* 0x0001e20000100000 */
[----:B------:R-:W-:-:S03]  /*0950*/  @P2 IMAD.IADD R6, R1, 0x1, R6 ;  /* 0x0000000101062824 */ /* 0x000fc600078e0206 */
[----:B------:R0:W-:Y:S01]  /*0960*/  @P5 STL.U8 [R10], RZ ;  /* 0x000000ff0a005387 */ /* 0x0001e20000100000 */
[----:B------:R-:W-:-:S03]  /*0970*/  @P1 IMAD.IADD R4, R1, 0x1, R4 ;  /* 0x0000000101041824 */ /* 0x000fc600078e0204 */
[----:B------:R0:W-:Y:S01]  /*0980*/  @P4 STL.U8 [R2], RZ ;  /* 0x000000ff02004387 */ /* 0x0001e20000100000 */
[----:B------:R-:W-:-:S03]  /*0990*/  ISETP.NE.AND P6, PT, R9, -0x1, PT ;  /* 0xffffffff0900780c */ /* 0x000fc60003fc5270 */
[----:B------:R0:W-:Y:S04]  /*09a0*/  @P3 STL.U8 [R8], RZ ;  /* 0x000000ff08003387 */ /* 0x0001e80000100000 */
[----:B------:R0:W-:Y:S01]  /*09b0*/  @P2 STL.U8 [R6], RZ ;  /* 0x000000ff06002387 */ /* 0x0001e20000100000 */
[----:B------:R-:W-:-:S03]  /*09c0*/  ISETP.NE.AND P2, PT, R17, -0x1, PT ;  /* 0xffffffff1100780c */ /* 0x000fc60003f45270 */
[----:B------:R0:W-:Y:S01]  /*09d0*/  @P1 STL.U8 [R4], RZ ;  /* 0x000000ff04001387 */ /* 0x0001e20000100000 */
[----:B------:R-:W-:Y:S02]  /*09e0*/  ISETP.NE.AND P1, PT, R28, -0x1, PT ;  /* 0xffffffff1c00780c */ /* 0x000fe40003f25270 */
[----:B------:R-:W-:Y:S02]  /*09f0*/  ISETP.NE.AND P4, PT, R13, -0x1, PT ;  /* 0xffffffff0d00780c */ /* 0x000fe40003f85270 */
[----:B------:R-:W-:Y:S02]  /*0a00*/  ISETP.NE.AND P3, PT, R11, -0x1, PT ;  /* 0xffffffff0b00780c */ /* 0x000fe40003f65270 */
[----:B------:R-:W-:Y:S01]  /*0a10*/  ISETP.NE.AND P5, PT, R22, -0x1, PT ;  /* 0xffffffff1600780c */ /* 0x000fe20003fa5270 */
[----:B------:R-:W-:-:S06]  /*0a20*/  @P6 IMAD.IADD R9, R1, 0x1, R9 ;  /* 0x0000000101096824 */ /* 0x000fcc00078e0209 */
[C---:B------:R-:W-:Y:S02]  /*0a30*/  @P1 IMAD.IADD R28, R1.reuse, 0x1, R28 ;  /* 0x00000001011c1824 */ /* 0x040fe400078e021c */
[C---:B------:R-:W-:Y:S01]  /*0a40*/  @P2 IMAD.IADD R17, R1.reuse, 0x1, R17 ;  /* 0x0000000101112824 */ /* 0x040fe200078e0211 */
[C---:B------:R-:W-:Y:S01]  /*0a50*/  @P4 IADD3 R13, PT, PT, R1.reuse, R13, RZ ;  /* 0x0000000d010d4210 */ /* 0x040fe20007ffe0ff */
[----:B------:R0:W-:Y:S01]  /*0a60*/  @P6 STL.U8 [R9], RZ ;  /* 0x000000ff09006387 */ /* 0x0001e20000100000 */
[----:B------:R-:W-:-:S03]  /*0a70*/  @P3 IMAD.IADD R11, R1, 0x1, R11 ;  /* 0x00000001010b3824 */ /* 0x000fc600078e020b */
[----:B------:R0:W-:Y:S01]  /*0a80*/  @P1 STL.U8 [R28], RZ ;  /* 0x000000ff1c001387 */ /* 0x0001e20000100000 */
[----:B------:R-:W-:-:S03]  /*0a90*/  @P5 IMAD.IADD R22, R1, 0x1, R22 ;  /* 0x0000000101165824 */ /* 0x000fc600078e0216 */
[----:B------:R0:W-:Y:S04]  /*0aa0*/  @P2 STL.U8 [R17], RZ ;  /* 0x000000ff11002387 */ /* 0x0001e80000100000 */
[----:B------:R0:W-:Y:S04]  /*0ab0*/  @P3 STL.U8 [R11], RZ ;  /* 0x000000ff0b003387 */ /* 0x0001e80000100000 */
[----:B------:R0:W-:Y:S04]  /*0ac0*/  @P4 STL.U8 [R13], RZ ;  /* 0x000000ff0d004387 */ /* 0x0001e80000100000 */
[----:B------:R0:W-:Y:S01]  /*0ad0*/  @P5 STL.U8 [R22], RZ ;  /* 0x000000ff16005387 */ /* 0x0001e20000100000 */
[----:B------:R-:W-:-:S13]  /*0ae0*/  ISETP.GE.AND P1, PT, R7, -0xc, PT ;  /* 0xfffffff40700780c */ /* 0x000fda0003f26270 */
[----:B0-----:R-:W-:Y:S05]  /*0af0*/  @!P1 BRA `(.L_x_9) ;  /* 0xfffffff800509947 */ /* 0x001fea000383ffff */
.L_x_8:
[----:B------:R-:W-:Y:S05]  /*0b00*/  BSYNC.RECONVERGENT B2 ;  /* 0x0000000000027941 */ /* 0x000fea0003800200 */
.L_x_7:
[----:B------:R-:W-:Y:S01]  /*0b10*/  IMAD.MOV R0, RZ, RZ, -R7 ;  /* 0x000000ffff007224 */ /* 0x000fe200078e0a07 */
[----:B------:R-:W-:Y:S04]  /*0b20*/  BSSY.RECONVERGENT B2, `(.L_x_10) ;  /* 0x000003b000027945 */ /* 0x000fe80003800200 */
[----:B------:R-:W-:-:S13]  /*0b30*/  ISETP.GT.AND P1, PT, R0, 0x4, PT ;  /* 0x000000040000780c */ /* 0x000fda0003f24270 */
[----:B------:R-:W-:Y:S05]  /*0b40*/  @!P1 BRA `(.L_x_11) ;  /* 0x0000000000e09947 */ /* 0x000fea0003800000 */
[C---:B------:R-:W-:Y:S01]  /*0b50*/  IMAD.WIDE R8, R5.reuse, 0x4, R20 ;  /* 0x0000000405087825 */ /* 0x040fe200078e0214 */
[----:B------:R-:W0:Y:S04]  /*0b60*/  LDC.64 R14, c[0x0][0x390] ;  /* 0x0000e400ff0e7b82 */ /* 0x000e280000000a00 */
[----:B------:R-:W0:Y:S01]  /*0b70*/  LDG.E R23, desc[UR6][R8.64+-0x8] ;  /* 0xfffff80608177981 */ /* 0x000e22000c1e1900 */
[----:B------:R-:W-:-:S03]  /*0b80*/  VIADD R5, R5, 0x4 ;  /* 0x0000000405057836 */ /* 0x000fc60000000000 */
[----:B------:R-:W2:Y:S01]  /*0b90*/  LDG.E R25, desc[UR6][R8.64+-0x4] ;  /* 0xfffffc0608197981 */ /* 0x000ea2000c1e1900 */
[----:B------:R-:W-:-:S03]  /*0ba0*/  IMAD.WIDE R28, R5, 0x4, R20 ;  /* 0x00000004051c7825 */ /* 0x000fc600078e0214 */
[----:B------:R-:W3:Y:S04]  /*0bb0*/  LDG.E R27, desc[UR6][R8.64] ;  /* 0x00000006081b7981 */ /* 0x000ee8000c1e1900 */
[----:B------:R-:W4:Y:S04]  /*0bc0*/  LDG.E R17, desc[UR6][R8.64+0x4] ;  /* 0x0000040608117981 */ /* 0x000f28000c1e1900 */
[----:B------:R-:W5:Y:S04]  /*0bd0*/  LDG.E R6, desc[UR6][R28.64+-0x8] ;  /* 0xfffff8061c067981 */ /* 0x000f68000c1e1900 */
[----:B------:R-:W5:Y:S04]  /*0be0*/  LDG.E R11, desc[UR6][R28.64+-0x4] ;  /* 0xfffffc061c0b7981 */ /* 0x000f68000c1e1900 */
[----:B------:R-:W5:Y:S04]  /*0bf0*/  LDG.E R13, desc[UR6][R28.64] ;  /* 0x000000061c0d7981 */ /* 0x000f68000c1e1900 */
[----:B------:R-:W5:Y:S01]  /*0c00*/  LDG.E R19, desc[UR6][R28.64+0x4] ;  /* 0x000004061c137981 */ /* 0x000f62000c1e1900 */
[----:B0-----:R-:W-:-:S05]  /*0c10*/  IMAD.WIDE R22, R23, 0x4, R14 ;  /* 0x0000000417167825 */ /* 0x001fca00078e020e */
[----:B------:R-:W5:Y:S01]  /*0c20*/  LDG.E R0, desc[UR6][R22.64] ;  /* 0x0000000616007981 */ /* 0x000f62000c1e1900 */
[----:B--2---:R-:W-:-:S04]  /*0c30*/  IMAD.WIDE R24, R25, 0x4, R14 ;  /* 0x0000000419187825 */ /* 0x004fc800078e020e */
[--C-:B---3--:R-:W-:Y:S01]  /*0c40*/  IMAD.WIDE R26, R27, 0x4, R14.reuse ;  /* 0x000000041b1a7825 */ /* 0x108fe200078e020e */
[----:B------:R-:W2:Y:S03]  /*0c50*/  LDG.E R2, desc[UR6][R24.64] ;  /* 0x0000000618027981 */ /* 0x000ea6000c1e1900 */
[--C-:B----4-:R-:W-:Y:S01]  /*0c60*/  IMAD.WIDE R16, R17, 0x4, R14.reuse ;  /* 0x0000000411107825 */ /* 0x110fe200078e020e */
[----:B------:R-:W3:Y:S03]  /*0c70*/  LDG.E R4, desc[UR6][R26.64] ;  /* 0x000000061a047981 */ /* 0x000ee6000c1e1900 */
[--C-:B-----5:R-:W-:Y:S02]  /*0c80*/  IMAD.WIDE R8, R6, 0x4, R14.reuse ;  /* 0x0000000406087825 */ /* 0x120fe400078e020e */
[----:B------:R-:W4:Y:S02]  /*0c90*/  LDG.E R6, desc[UR6][R16.64] ;  /* 0x0000000610067981 */ /* 0x000f24000c1e1900 */
[----:B------:R-:W-:-:S02]  /*0ca0*/  IMAD.WIDE R10, R11, 0x4, R14 ;  /* 0x000000040b0a7825 */ /* 0x000fc400078e020e */
[----:B------:R-:W5:Y:S02]  /*0cb0*/  LDG.E R8, desc[UR6][R8.64] ;  /* 0x0000000608087981 */ /* 0x000f64000c1e1900 */
[--C-:B------:R-:W-:Y:S02]  /*0cc0*/  IMAD.WIDE R12, R13, 0x4, R14.reuse ;  /* 0x000000040d0c7825 */ /* 0x100fe400078e020e */
[----:B------:R-:W5:Y:S02]  /*0cd0*/  LDG.E R10, desc[UR6][R10.64] ;  /* 0x000000060a0a7981 */ /* 0x000f64000c1e1900 */
[----:B------:R-:W-:Y:S02]  /*0ce0*/  IMAD.WIDE R14, R19, 0x4, R14 ;  /* 0x00000004130e7825 */ /* 0x000fe400078e020e */
[----:B------:R-:W5:Y:S04]  /*0cf0*/  LDG.E R12, desc[UR6][R12.64] ;  /* 0x000000060c0c7981 */ /* 0x000f68000c1e1900 */
[----:B------:R-:W5:Y:S01]  /*0d00*/  LDG.E R14, desc[UR6][R14.64] ;  /* 0x000000060e0e7981 */ /* 0x000f62000c1e1900 */
[----:B------:R-:W-:Y:S01]  /*0d10*/  IADD3 R7, PT, PT, R7, 0x4, RZ ;  /* 0x0000000407077810 */ /* 0x000fe20007ffe0ff */
[----:B------:R-:W-:-:S04]  /*0d20*/  VIADD R5, R5, 0x4 ;  /* 0x0000000405057836 */ /* 0x000fc80000000000 */
[----:B------:R-:W-:Y:S01]  /*0d30*/  VIADD R7, R7, 0x4 ;  /* 0x0000000407077836 */ /* 0x000fe20000000000 */
[----:B------:R-:W-:Y:S02]  /*0d40*/  ISETP.NE.AND P2, PT, R0, -0x1, PT ;  /* 0xffffffff0000780c */ /* 0x000fe40003f45270 */
[----:B--2---:R-:W-:-:S11]  /*0d50*/  ISETP.NE.AND P1, PT, R2, -0x1, PT ;  /* 0xffffffff0200780c */ /* 0x004fd60003f25270 */
[----:B------:R-:W-:Y:S01]  /*0d60*/  @P2 IMAD.IADD R0, R1, 0x1, R0 ;  /* 0x0000000101002824 */ /* 0x000fe200078e0200 */
[----:B---3--:R-:W-:-:S04]  /*0d70*/  ISETP.NE.AND P0, PT, R4, -0x1, PT ;  /* 0xffffffff0400780c */ /* 0x008fc80003f05270 */
[----:B------:R0:W-:Y:S01]  /*0d80*/  @P2 STL.U8 [R0], RZ ;  /* 0x000000ff00002387 */ /* 0x0001e20000100000 */
[----:B----4-:R-:W-:Y:S02]  /*0d90*/  ISETP.NE.AND P2, PT, R6, -0x1, PT ;  /* 0xffffffff0600780c */ /* 0x010fe40003f45270 */
[----:B-----5:R-:W-:Y:S02]  /*0da0*/  ISETP.NE.AND P3, PT, R8, -0x1, PT ;  /* 0xffffffff0800780c */ /* 0x020fe40003f65270 */
[----:B------:R-:W-:Y:S02]  /*0db0*/  ISETP.NE.AND P4, PT, R10, -0x1, PT ;  /* 0xffffffff0a00780c */ /* 0x000fe40003f85270 */
[----:B------:R-:W-:Y:S02]  /*0dc0*/  ISETP.NE.AND P5, PT, R12, -0x1, PT ;  /* 0xffffffff0c00780c */ /* 0x000fe40003fa5270 */
[----:B------:R-:W-:Y:S01]  /*0dd0*/  ISETP.NE.AND P6, PT, R14, -0x1, PT ;  /* 0xffffffff0e00780c */ /* 0x000fe20003fc5270 */
[C---:B------:R-:W-:Y:S01]  /*0de0*/  @P0 IMAD.IADD R4, R1.reuse, 0x1, R4 ;  /* 0x0000000101040824 */ /* 0x040fe200078e0204 */
[----:B------:R-:W-:-:S03]  /*0df0*/  @P1 IADD3 R2, PT, PT, R1, R2, RZ ;  /* 0x0000000201021210 */ /* 0x000fc60007ffe0ff */
[C---:B------:R-:W-:Y:S02]  /*0e00*/  @P2 IMAD.IADD R6, R1.reuse, 0x1, R6 ;  /* 0x0000000101062824 */ /* 0x040fe400078e0206 */
[C---:B------:R-:W-:Y:S02]  /*0e10*/  @P3 IMAD.IADD R8, R1.reuse, 0x1, R8 ;  /* 0x0000000101083824 */ /* 0x040fe400078e0208 */
[C---:B------:R-:W-:Y:S01]  /*0e20*/  @P4 IMAD.IADD R10, R1.reuse, 0x1, R10 ;  /* 0x00000001010a4824 */ /* 0x040fe200078e020a */
[----:B------:R0:W-:Y:S01]  /*0e30*/  @P1 STL.U8 [R2], RZ ;  /* 0x000000ff02001387 */ /* 0x0001e20000100000 */
[----:B------:R-:W-:-:S03]  /*0e40*/  @P5 IMAD.IADD R12, R1, 0x1, R12 ;  /* 0x00000001010c5824 */ /* 0x000fc600078e020c */
[----:B------:R0:W-:Y:S01]  /*0e50*/  @P0 STL.U8 [R4], RZ ;  /* 0x000000ff04000387 */ /* 0x0001e20000100000 */
[----:B------:R-:W-:-:S03]  /*0e60*/  @P6 IMAD.IADD R14, R1, 0x1, R14 ;  /* 0x00000001010e6824 */ /* 0x000fc600078e020e */
[----:B------:R0:W-:Y:S04]  /*0e70*/  @P2 STL.U8 [R6], RZ ;  /* 0x000000ff06002387 */ /* 0x0001e80000100000 */
[----:B------:R0:W-:Y:S04]  /*0e80*/  @P3 STL.U8 [R8], RZ ;  /* 0x000000ff08003387 */ /* 0x0001e80000100000 */
[----:B------:R0:W-:Y:S04]  /*0e90*/  @P4 STL.U8 [R10], RZ ;  /* 0x000000ff0a004387 */ /* 0x0001e80000100000 */
[----:B------:R0:W-:Y:S04]  /*0ea0*/  @P5 STL.U8 [R12], RZ ;  /* 0x000000ff0c005387 */ /* 0x0001e80000100000 */
[----:B------:R0:W-:Y:S01]  /*0eb0*/  @P6 STL.U8 [R14], RZ ;  /* 0x000000ff0e006387 */ /* 0x0001e20000100000 */
[----:B------:R-:W-:-:S13]  /*0ec0*/  PLOP3.LUT P0, PT, PT, PT, PT, 0x8, 0x80 ;  /* 0x000000000080781c */ /* 0x000fda0003f0e170 */
.L_x_11:
[----:B------:R-:W-:Y:S05]  /*0ed0*/  BSYNC.RECONVERGENT B2 ;  /* 0x0000000000027941 */ /* 0x000fea0003800200 */
.L_x_10:
[----:B------:R-:W-:-:S13]  /*0ee0*/  ISETP.NE.OR P0, PT, R7, RZ, P0 ;  /* 0x000000ff0700720c */ /* 0x000fda0000705670 */
[----:B------:R-:W-:Y:S05]  /*0ef0*/  @!P0 BREAK.RELIABLE B1 ;  /* 0x0000000000018942 */ /* 0x000fea0003800100 */
[----:B------:R-:W-:Y:S05]  /*0f00*/  @!P0 BRA `(.L_x_1) ;  /* 0x00000000007c8947 */ /* 0x000fea0003800000 */
.L_x_6:
[----:B------:R-:W-:Y:S05]  /*0f10*/  BSYNC.RELIABLE B1 ;  /* 0x0000000000017941 */ /* 0x000fea0003800100 */
.L_x_5:
[----:B------:R-:W-:Y:S01]  /*0f20*/  IMAD.WIDE R16, R5, 0x4, R20 ;  /* 0x0000000405107825 */ /* 0x000fe200078e0214 */
[----:B0-----:R-:W0:Y:S04]  /*0f30*/  LDC.64 R14, c[0x0][0x390] ;  /* 0x0000e400ff0e7b82 */ /* 0x001e280000000a00 */
[----:B------:R-:W0:Y:S04]  /*0f40*/  LDG.E R9, desc[UR6][R16.64+-0x8] ;  /* 0xfffff80610097981 */ /* 0x000e28000c1e1900 */
[----:B------:R-:W2:Y:S04]  /*0f50*/  LDG.E R11, desc[UR6][R16.64+-0x4] ;  /* 0xfffffc06100b7981 */ /* 0x000ea8000c1e1900 */
[----:B------:R-:W3:Y:S04]  /*0f60*/  LDG.E R13, desc[UR6][R16.64] ;  /* 0x00000006100d7981 */ /* 0x000ee8000c1e1900 */
[----:B------:R-:W4:Y:S01]  /*0f70*/  LDG.E R19, desc[UR6][R16.64+0x4] ;  /* 0x0000040610137981 */ /* 0x000f22000c1e1900 */
[----:B0-----:R-:W-:-:S04]  /*0f80*/  IMAD.WIDE R8, R9, 0x4, R14 ;  /* 0x0000000409087825 */ /* 0x001fc800078e020e */
[--C-:B--2---:R-:W-:Y:S01]  /*0f90*/  IMAD.WIDE R10, R11, 0x4, R14.reuse ;  /* 0x000000040b0a7825 */ /* 0x104fe200078e020e */
[----:B------:R-:W2:Y:S03]  /*0fa0*/  LDG.E R0, desc[UR6][R8.64] ;  /* 0x0000000608007981 */ /* 0x000ea6000c1e1900 */
[--C-:B---3--:R-:W-:Y:S01]  /*0fb0*/  IMAD.WIDE R12, R13, 0x4, R14.reuse ;  /* 0x000000040d0c7825 */ /* 0x108fe200078e020e */
[----:B------:R-:W3:Y:S03]  /*0fc0*/  LDG.E R2, desc[UR6][R10.64] ;  /* 0x000000060a027981 */ /* 0x000ee6000c1e1900 */
[----:B----4-:R-:W-:Y:S01]  /*0fd0*/  IMAD.WIDE R14, R19, 0x4, R14 ;  /* 0x00000004130e7825 */ /* 0x010fe200078e020e */
[----:B------:R-:W4:Y:S04]  /*0fe0*/  LDG.E R4, desc[UR6][R12.64] ;  /* 0x000000060c047981 */ /* 0x000f28000c1e1900 */
[----:B------:R-:W5:Y:S01]  /*0ff0*/  LDG.E R6, desc[UR6][R14.64] ;  /* 0x000000060e067981 */ /* 0x000f62000c1e1900 */
[----:B------:R-:W-:Y:S01]  /*1000*/  IADD3 R7, PT, PT, R7, 0x4, RZ ;  /* 0x0000000407077810 */ /* 0x000fe20007ffe0ff */
[----:B------:R-:W-:Y:S01]  /*1010*/  VIADD R5, R5, 0x4 ;  /* 0x0000000405057836 */ /* 0x000fe20000000000 */
[----:B--2---:R-:W-:-:S02]  /*1020*/  ISETP.NE.AND P0, PT, R0, -0x1, PT ;  /* 0xffffffff0000780c */ /* 0x004fc40003f05270 */
[----:B---3--:R-:W-:Y:S02]  /*1030*/  ISETP.NE.AND P1, PT, R2, -0x1, PT ;  /* 0xffffffff0200780c */ /* 0x008fe40003f25270 */
[----:B----4-:R-:W-:Y:S02]  /*1040*/  ISETP.NE.AND P2, PT, R4, -0x1, PT ;  /* 0xffffffff0400780c */ /* 0x010fe40003f45270 */
[----:B-----5:R-:W-:-:S07]  /*1050*/  ISETP.NE.AND P3, PT, R6, -0x1, PT ;  /* 0xffffffff0600780c */ /* 0x020fce0003f65270 */
[C---:B------:R-:W-:Y:S02]  /*1060*/  @P0 IMAD.IADD R0, R1.reuse, 0x1, R0 ;  /* 0x0000000101000824 */ /* 0x040fe400078e0200 */
[----:B------:R-:W-:-:S03]  /*1070*/  @P1 IMAD.IADD R2, R1, 0x1, R2 ;  /* 0x0000000101021824 */ /* 0x000fc600078e0202 */
[----:B------:R1:W-:Y:S01]  /*1080*/  @P0 STL.U8 [R0], RZ ;  /* 0x000000ff00000387 */ /* 0x0003e20000100000 */
[----:B------:R-:W-:-:S03]  /*1090*/  @P2 IMAD.IADD R4, R1, 0x1, R4 ;  /* 0x0000000101042824 */ /* 0x000fc600078e0204 */
[----:B------:R1:W-:Y:S01]  /*10a0*/  @P1 STL.U8 [R2], RZ ;  /* 0x000000ff02001387 */ /* 0x0003e20000100000 */
[----:B------:R-:W-:-:S03]  /*10b0*/  @P3 IMAD.IADD R6, R1, 0x1, R6 ;  /* 0x0000000101063824 */ /* 0x000fc600078e0206 */
[----:B------:R1:W-:Y:S04]  /*10c0*/  @P2 STL.U8 [R4], RZ ;  /* 0x000000ff04002387 */ /* 0x0003e80000100000 */
[----:B------:R1:W-:Y:S01]  /*10d0*/  @P3 STL.U8 [R6], RZ ;  /* 0x000000ff06003387 */ /* 0x0003e20000100000 */
[----:B------:R-:W-:-:S13]  /*10e0*/  ISETP.NE.AND P0, PT, R7, RZ, PT ;  /* 0x000000ff0700720c */ /* 0x000fda0003f05270 */
[----:B-1----:R-:W-:Y:S05]  /*10f0*/  @P0 BRA `(.L_x_5) ;  /* 0xfffffffc00880947 */ /* 0x002fea000383ffff */
.L_x_1:
[----:B------:R-:W-:Y:S05]  /*1100*/  BSYNC.RECONVERGENT B0 ;  /* 0x0000000000007941 */ /* 0x000fea0003800200 */
.L_x_0:
[----:B------:R-:W-:Y:S05]  /*1110*/  WARPSYNC.ALL ;  /* 0x0000000000007948 */ /* 0x000fea0003800000 */
[----:B0-----:R-:W2:Y:S01]  /*1120*/  LDL.U8 R0, [R1] ;  /* 0x0000000001007983 */ /* 0x001ea20000100000 */
[----:B------:R-:W-:Y:S01]  /*1130*/  BSSY.RECONVERGENT B0, `(.L_x_12) ;  /* 0x0000200000007945 */ /* 0x000fe20003800200 */
[----:B--2---:R-:W-:Y:S01]  /*1140*/  ISETP.NE.AND P0, PT, R0, RZ, PT ;  /* 0x000000ff0000720c */ /* 0x004fe20003f05270 */
[----:B------:R-:W-:-:S12]  /*1150*/  IMAD.MOV.U32 R0, RZ, RZ, RZ ;  /* 0x000000ffff007224 */ /* 0x000fd800078e00ff */
[----:B------:R-:W-:Y:S05]  /*1160*/  @P0 BRA `(.L_x_13) ;  /* 0x0000001c00f00947 */ /* 0x000fea0003800000 */
[----:B------:R-:W2:Y:S02]  /*1170*/  LDL.U8 R0, [R1+0x1] ;  /* 0x0000010001007983 */ /* 0x000ea40000100000 */
[----:B--2---:R-:W-:Y:S01]  /*1180*/  ISETP.NE.AND P0, PT, R0, RZ, PT ;  /* 0x000000ff0000720c */ /* 0x004fe20003f05270 */
[----:B------:R-:W-:-:S12]  /*1190*/  IMAD.MOV.U32 R0, RZ, RZ, 0x1 ;  /* 0x00000001ff007424 */ /* 0x000fd800078e00ff */
        /* <DEDUP_REMOVED lines=15> */
[----:B------:R-:W-:-:S12]  /*1290*/  HFMA2 R0, -RZ, RZ, 0, 2.98023223876953125e-07 ;  /* 0x00000005ff007431 */ /* 0x000fd800000001ff */
        /* <DEDUP_REMOVED lines=26> */
[----:B--2---:R-:W-:Y:S02]  /*1440*/  ISETP.NE.AND P0, PT, R0, RZ, PT ;  /* 0x000000ff0000720c */ /* 0x004fe40003f05270 */
[----:B------:R-:W-:-:S11]  /*1450*/  MOV R0, 0xc ;  /* 0x0000000c00007802 */ /* 0x000fd60000000f00 */
        /* <DEDUP_REMOVED lines=27> */
[----:B------:R-:W-:-:S12]  /*1610*/  HFMA2 R0, -RZ, RZ, 0, 1.132488250732421875e-06 ;  /* 0x00000013ff007431 */ /* 0x000fd800000001ff */
        /* <DEDUP_REMOVED lines=55> */
[----:B------:R-:W-:-:S12]  /*1990*/  HFMA2 R0, -RZ, RZ, 0, 1.966953277587890625e-06 ;  /* 0x00000021ff007431 */ /* 0x000fd800000001ff */
        /* <DEDUP_REMOVED lines=47> */
[----:B------:R-:W-:-:S12]  /*1c90*/  HFMA2 R0, -RZ, RZ, 0, 2.682209014892578125e-06 ;  /* 0x0000002dff007431 */ /* 0x000fd800000001ff */
        /* <DEDUP_REMOVED lines=47> */
[----:B------:R-:W-:-:S12]  /*1f90*/  HFMA2 R0, -RZ, RZ, 0, 3.397464752197265625e-06 ;  /* 0x00000039ff007431 */ /* 0x000fd800000001ff */
        /* <DEDUP_REMOVED lines=47> */
[----:B------:R-:W-:-:S12]  /*2290*/  HFMA2 R0, -RZ, RZ, 0, 4.112720489501953125e-06 ;  /* 0x00000045ff007431 */ /* 0x000fd800000001ff */
        /* <DEDUP_REMOVED lines=47> */
[----:B------:R-:W-:-:S12]  /*2590*/  HFMA2 R0, -RZ, RZ, 0, 4.827976226806640625e-06 ;  /* 0x00000051ff007431 */ /* 0x000fd800000001ff */
        /* <DEDUP_REMOVED lines=47> */
[----:B------:R-:W-:-:S12]  /*2890*/  HFMA2 R0, -RZ, RZ, 0, 5.543231964111328125e-06 ;  /* 0x0000005dff007431 */ /* 0x000fd800000001ff */
        /* <DEDUP_REMOVED lines=47> */
[----:B------:R-:W-:-:S12]  /*2b90*/  HFMA2 R0, -RZ, RZ, 0, 6.258487701416015625e-06 ;  /* 0x00000069ff007431 */ /* 0x000fd800000001ff */
        /* <DEDUP_REMOVED lines=47> */
[----:B------:R-:W-:-:S12]  /*2e90*/  HFMA2 R0, -RZ, RZ, 0, 6.973743438720703125e-06 ;  /* 0x00000075ff007431 */ /* 0x000fd800000001ff */
        /* <DEDUP_REMOVED lines=38> */
[----:B--2---:R-:W-:-:S13]  /*3100*/  ISETP.NE.AND P0, PT, R0, RZ, PT ;  /* 0x000000ff0000720c */ /* 0x004fda0003f05270 */
[----:B------:R-:W-:Y:S05]  /*3110*/  @!P0 EXIT ;  /* 0x000000000000894d */ /* 0x000fea0003800000 */
[----:B------:R-:W-:-:S07]  /*3120*/  IMAD.MOV.U32 R0, RZ, RZ, 0x7f ;  /* 0x0000007fff007424 */ /* 0x000fce00078e00ff */
.L_x_13:
[----:B------:R-:W-:Y:S05]  /*3130*/  BSYNC.RECONVERGENT B0 ;  /* 0x0000000000007941 */ /* 0x000fea0003800200 */
.L_x_12:
[----:B------:R-:W0:Y:S02]  /*3140*/  LDC.64 R4, c[0x0][0x390] ;  /* 0x0000e400ff047b82 */ /* 0x000e240000000a00 */
[----:B0-----:R-:W-:-:S05]  /*3150*/  IMAD.WIDE R2, R3, 0x4, R4 ;  /* 0x0000000403027825 */ /* 0x001fca00078e0204 */
[----:B------:R-:W-:Y:S01]  /*3160*/  STG.E desc[UR6][R2.64], R0 ;  /* 0x0000000002007986 */ /* 0x000fe2000c101906 */
[----:B------:R-:W-:Y:S05]  /*3170*/  EXIT ;  /* 0x000000000000794d */ /* 0x000fea0003800000 */
.L_x_14:
[----:B------:R-:W-:-:S00]  /*3180*/  BRA `(.L_x_14) ;  /* 0xfffffffc00fc7947 */ /* 0x000fc0000383ffff */
[----:B------:R-:W-:-:S00]  /*3190*/  NOP ;  /* 0x0000000000007918 */ /* 0x000fc00000000000 */
        /* <DEDUP_REMOVED lines=14> */
.L_x_15:


//--------------------- .nv.shared.reserved.0     --------------------------
	.section	.nv.shared.reserved.0,"aw",@nobits
	.weak		__nv_reservedSMEM_offset_0_alias
	.size		__nv_reservedSMEM_offset_0_alias, 0, 64
	.other		__nv_reservedSMEM_offset_0_alias,@"STO_CUDA_RESERVED_SHARED STV_DEFAULT"
__nv_reservedSMEM_offset_0_alias:
	.zero		0
	.zero		64


//--------------------- .nv.constant0._Z10colorGraphPiS_S_i --------------------------
	.section	.nv.constant0._Z10colorGraphPiS_S_i,"a",@progbits
	.sectionflags	@""
	.align	4
.nv.constant0._Z10colorGraphPiS_S_i:
	.zero		924


//--------------------- SYMBOLS --------------------------

	.type		.nv.reservedSmem.offset0,@object
	.size		.nv.reservedSmem.offset0,0x4
